	.headerflags	@"EF_CUDA_TEXMODE_UNIFIED EF_CUDA_64BIT_ADDRESS EF_CUDA_ACCELERATORS EF_CUDA_SM90 EF_CUDA_VIRTUAL_SM(EF_CUDA_SM90)"
	.elftype	@"ET_EXEC"


//--------------------- .nv.info                  --------------------------
	.section	.nv.info,"",@"SHT_CUDA_INFO"
	.align	4


	//----- nvinfo : EIATTR_REGCOUNT
	.align		4
        /*0000*/ 	.byte	0x04, 0x2f
        /*0002*/ 	.short	(.L_5 - .L_4)
	.align		4
.L_4:
        /*0004*/ 	.word	index@(triton_)
        /*0008*/ 	.word	0x000000d6


	//----- nvinfo : EIATTR_MIN_STACK_SIZE
	.align		4
.L_5:
        /*000c*/ 	.byte	0x04, 0x12
        /*000e*/ 	.short	(.L_7 - .L_6)
	.align		4
.L_6:
        /*0010*/ 	.word	index@($triton_$__internal_trig_reduction_slowpathd)
        /*0014*/ 	.word	0x00000030


	//----- nvinfo : EIATTR_FRAME_SIZE
	.align		4
.L_7:
        /*0018*/ 	.byte	0x04, 0x11
        /*001a*/ 	.short	(.L_9 - .L_8)
	.align		4
.L_8:
        /*001c*/ 	.word	index@($triton_$__internal_trig_reduction_slowpathd)
        /*0020*/ 	.word	0x00000030


	//----- nvinfo : EIATTR_MIN_STACK_SIZE
	.align		4
.L_9:
        /*0024*/ 	.byte	0x04, 0x12
        /*0026*/ 	.short	(.L_11 - .L_10)
	.align		4
.L_10:
        /*0028*/ 	.word	index@($triton_$__internal_accurate_pow)
        /*002c*/ 	.word	0x00000030


	//----- nvinfo : EIATTR_FRAME_SIZE
	.align		4
.L_11:
        /*0030*/ 	.byte	0x04, 0x11
        /*0032*/ 	.short	(.L_13 - .L_12)
	.align		4
.L_12:
        /*0034*/ 	.word	index@($triton_$__internal_accurate_pow)
        /*0038*/ 	.word	0x00000030


	//----- nvinfo : EIATTR_MIN_STACK_SIZE
	.align		4
.L_13:
        /*003c*/ 	.byte	0x04, 0x12
        /*003e*/ 	.short	(.L_15 - .L_14)
	.align		4
.L_14:
        /*0040*/ 	.word	index@($__internal_0_$__cuda_sm20_div_rn_f64_full)
        /*0044*/ 	.word	0x00000030


	//----- nvinfo : EIATTR_FRAME_SIZE
	.align		4
.L_15:
        /*0048*/ 	.byte	0x04, 0x11
        /*004a*/ 	.short	(.L_17 - .L_16)
	.align		4
.L_16:
        /*004c*/ 	.word	index@($__internal_0_$__cuda_sm20_div_rn_f64_full)
        /*0050*/ 	.word	0x00000030


	//----- nvinfo : EIATTR_MIN_STACK_SIZE
	.align		4
.L_17:
        /*0054*/ 	.byte	0x04, 0x12
        /*0056*/ 	.short	(.L_19 - .L_18)
	.align		4
.L_18:
        /*0058*/ 	.word	index@(triton_)
        /*005c*/ 	.word	0x00000030


	//----- nvinfo : EIATTR_FRAME_SIZE
	.align		4
.L_19:
        /*0060*/ 	.byte	0x04, 0x11
        /*0062*/ 	.short	(.L_21 - .L_20)
	.align		4
.L_20:
        /*0064*/ 	.word	index@(triton_)
        /*0068*/ 	.word	0x00000030


	//----- nvinfo : EIATTR_MIN_STACK_SIZE
	.align		4
.L_21:
        /*006c*/ 	.byte	0x04, 0x12
        /*006e*/ 	.short	(.L_23 - .L_22)
	.align		4
.L_22:
        /*0070*/ 	.word	index@(triton_)
        /*0074*/ 	.word	0x00000030
.L_23:


//--------------------- .nv.info.triton_          --------------------------
	.section	.nv.info.triton_,"",@"SHT_CUDA_INFO"
	.sectionflags	@""
	.align	4


	//----- nvinfo : EIATTR_CUDA_API_VERSION
	.align		4
        /*0000*/ 	.byte	0x04, 0x37
        /*0002*/ 	.short	(.L_25 - .L_24)
.L_24:
        /*0004*/ 	.word	0x0000007c


	//----- nvinfo : EIATTR_KPARAM_INFO
	.align		4
.L_25:
        /*0008*/ 	.byte	0x04, 0x17
        /*000a*/ 	.short	(.L_27 - .L_26)
.L_26:
        /*000c*/ 	.word	0x00000000
        /*0010*/ 	.short	0x0007
        /*0012*/ 	.short	0x002c
        /*0014*/ 	.byte	0x00, 0xf0, 0x11, 0x00


	//----- nvinfo : EIATTR_KPARAM_INFO
	.align		4
.L_27:
        /*0018*/ 	.byte	0x04, 0x17
        /*001a*/ 	.short	(.L_29 - .L_28)
.L_28:
        /*001c*/ 	.word	0x00000000
        /*0020*/ 	.short	0x0006
        /*0022*/ 	.short	0x0028
        /*0024*/ 	.byte	0x00, 0xf0, 0x11, 0x00


	//----- nvinfo : EIATTR_KPARAM_INFO
	.align		4
.L_29:
        /*0028*/ 	.byte	0x04, 0x17
        /*002a*/ 	.short	(.L_31 - .L_30)
.L_30:
        /*002c*/ 	.word	0x00000000
        /*0030*/ 	.short	0x0005
        /*0032*/ 	.short	0x0024
        /*0034*/ 	.byte	0x00, 0xf0, 0x11, 0x00


	//----- nvinfo : EIATTR_KPARAM_INFO
	.align		4
.L_31:
        /*0038*/ 	.byte	0x04, 0x17
        /*003a*/ 	.short	(.L_33 - .L_32)
.L_32:
        /*003c*/ 	.word	0x00000000
        /*0040*/ 	.short	0x0004
        /*0042*/ 	.short	0x0020
        /*0044*/ 	.byte	0x00, 0xf0, 0x11, 0x00


	//----- nvinfo : EIATTR_KPARAM_INFO
	.align		4
.L_33:
        /*0048*/ 	.byte	0x04, 0x17
        /*004a*/ 	.short	(.L_35 - .L_34)
.L_34:
        /*004c*/ 	.word	0x00000000
        /*0050*/ 	.short	0x0003
        /*0052*/ 	.short	0x0018
        /*0054*/ 	.byte	0x00, 0xf0, 0x21, 0x00


	//----- nvinfo : EIATTR_KPARAM_INFO
	.align		4
.L_35:
        /*0058*/ 	.byte	0x04, 0x17
        /*005a*/ 	.short	(.L_37 - .L_36)
.L_36:
        /*005c*/ 	.word	0x00000000
        /*0060*/ 	.short	0x0002
        /*0062*/ 	.short	0x0010
        /*0064*/ 	.byte	0x00, 0xf0, 0x21, 0x00


	//----- nvinfo : EIATTR_KPARAM_INFO
	.align		4
.L_37:
        /*0068*/ 	.byte	0x04, 0x17
        /*006a*/ 	.short	(.L_39 - .L_38)
.L_38:
        /*006c*/ 	.word	0x00000000
        /*0070*/ 	.short	0x0001
        /*0072*/ 	.short	0x0008
        /*0074*/ 	.byte	0x00, 0xf0, 0x21, 0x00


	//----- nvinfo : EIATTR_KPARAM_INFO
	.align		4
.L_39:
        /*0078*/ 	.byte	0x04, 0x17
        /*007a*/ 	.short	(.L_41 - .L_40)
.L_40:
        /*007c*/ 	.word	0x00000000
        /*0080*/ 	.short	0x0000
        /*0082*/ 	.short	0x0000
        /*0084*/ 	.byte	0x00, 0xf0, 0x21, 0x00


	//----- nvinfo : EIATTR_SPARSE_MMA_MASK
	.align		4
.L_41:
        /*0088*/ 	.byte	0x03, 0x50
        /*008a*/ 	.short	0x8000


	//----- nvinfo : EIATTR_MAXREG_COUNT
	.align		4
        /*008c*/ 	.byte	0x03, 0x1b
        /*008e*/ 	.short	0x00ff


	//----- nvinfo : EIATTR_EXIT_INSTR_OFFSETS
	.align		4
        /*0090*/ 	.byte	0x04, 0x1c
        /*0092*/ 	.short	(.L_43 - .L_42)


	//   ....[0]....
.L_42:
        /*0094*/ 	.word	0x00008de0


	//   ....[1]....
        /*0098*/ 	.word	0x00008e20


	//----- nvinfo : EIATTR_MAX_THREADS
	.align		4
.L_43:
        /*009c*/ 	.byte	0x04, 0x05
        /*009e*/ 	.short	(.L_45 - .L_44)
.L_44:
        /*00a0*/ 	.word	0x00000080
        /*00a4*/ 	.word	0x00000001
        /*00a8*/ 	.word	0x00000001


	//----- nvinfo : EIATTR_CRS_STACK_SIZE
	.align		4
.L_45:
        /*00ac*/ 	.byte	0x04, 0x1e
        /*00ae*/ 	.short	(.L_47 - .L_46)
.L_46:
        /*00b0*/ 	.word	0x00000000


	//----- nvinfo : EIATTR_CBANK_PARAM_SIZE
	.align		4
.L_47:
        /*00b4*/ 	.byte	0x03, 0x19
        /*00b6*/ 	.short	0x0030


	//----- nvinfo : EIATTR_PARAM_CBANK
	.align		4
        /*00b8*/ 	.byte	0x04, 0x0a
        /*00ba*/ 	.short	(.L_49 - .L_48)
	.align		4
.L_48:
        /*00bc*/ 	.word	index@(.nv.constant0.triton_)
        /*00c0*/ 	.short	0x0210
        /*00c2*/ 	.short	0x0030


	//----- nvinfo : EIATTR_SW_WAR
	.align		4
.L_49:
        /*00c4*/ 	.byte	0x04, 0x36
        /*00c6*/ 	.short	(.L_51 - .L_50)
.L_50:
        /*00c8*/ 	.word	0x00000008
.L_51:


//--------------------- .nv.callgraph             --------------------------
	.section	.nv.callgraph,"",@"SHT_CUDA_CALLGRAPH"
	.align	4
	.sectionentsize	8
	.align		4
        /*0000*/ 	.word	0x00000000
	.align		4
        /*0004*/ 	.word	0xffffffff
	.align		4
        /*0008*/ 	.word	0x00000000
	.align		4
        /*000c*/ 	.word	0xfffffffe
	.align		4
        /*0010*/ 	.word	0x00000000
	.align		4
        /*0014*/ 	.word	0xfffffffd
	.align		4
        /*0018*/ 	.word	0x00000000
	.align		4
        /*001c*/ 	.word	0xfffffffc


//--------------------- .nv.constant4             --------------------------
	.section	.nv.constant4,"a",@progbits
	.align	8
	.align		8
.nv.constant4:
        /*0000*/ 	.dword	_$_str
	.align		8
        /*0008*/ 	.dword	_$_str_$_1
	.align		8
        /*0010*/ 	.dword	__cudart_i2opi_d
	.align		8
        /*0018*/ 	.dword	__cudart_sin_cos_coeffs


//--------------------- .text.triton_             --------------------------
	.section	.text.triton_,"ax",@progbits
	.align	128
        .global         triton_
        .type           triton_,@function
        .size           triton_,(.L_x_162 - triton_)
        .other          triton_,@"STO_CUDA_ENTRY STV_DEFAULT"
triton_:
.text.triton_:
[----:B------:R-:W0:Y:S01]  /*0000*/  LDC R1, c[0x0][0x28] ;  /* 0x00000a00ff017b82 */ /* 0x000e220000000800 */
[----:B------:R-:W1:Y:S01]  /*0010*/  S2R R0, SR_TID.X ;  /* 0x0000000000007919 */ /* 0x000e620000002100 */
[----:B------:R-:W-:-:S06]  /*0020*/  IMAD.MOV.U32 R8, RZ, RZ, RZ ;  /* 0x000000ffff087224 */ /* 0x000fcc00078e00ff */
[----:B------:R-:W2:Y:S01]  /*0030*/  LDC.64 R4, c[0x0][0x210] ;  /* 0x00008400ff047b82 */ /* 0x000ea20000000a00 */
[----:B------:R-:W-:Y:S01]  /*0040*/  ULDC UR4, c[0x0][0x230] ;  /* 0x00008c0000047ab9 */ /* 0x000fe20000000800 */
[----:B------:R-:W3:Y:S01]  /*0050*/  S2R R9, SR_CTAID.X ;  /* 0x0000000000097919 */ /* 0x000ee20000002500 */
[----:B------:R-:W-:Y:S01]  /*0060*/  ULDC UR8, c[0x0][0x23c] ;  /* 0x00008f0000087ab9 */ /* 0x000fe20000000800 */
[----:B------:R-:W-:Y:S01]  /*0070*/  PRMT R61, RZ, 0x7610, R61 ;  /* 0x00007610ff3d7816 */ /* 0x000fe2000000003d */
[----:B------:R-:W-:Y:S01]  /*0080*/  ULDC.64 UR6, c[0x0][0x208] ;  /* 0x0000820000067ab9 */ /* 0x000fe20000000a00 */
[----:B0-----:R-:W-:Y:S02]  /*0090*/  VIADD R1, R1, 0xffffffd0 ;  /* 0xffffffd001017836 */ /* 0x001fe40000000000 */
[----:B-1----:R-:W-:-:S05]  /*00a0*/  IMAD.SHL.U32 R0, R0, 0x4, RZ ;  /* 0x0000000400007824 */ /* 0x002fca00078e00ff */
[----:B------:R-:W-:-:S05]  /*00b0*/  LOP3.LUT R0, R0, 0x1fc, RZ, 0xc0, !PT ;  /* 0x000001fc00007812 */ /* 0x000fca00078ec0ff */
[----:B---3--:R-:W-:-:S04]  /*00c0*/  IMAD R9, R9, 0x400, R0 ;  /* 0x0000040009097824 */ /* 0x008fc800078e0200 */
[----:B------:R-:W-:-:S04]  /*00d0*/  IMAD.HI R16, R9, -0x6db6db6d, R8 ;  /* 0x9249249309107827 */ /* 0x000fc800078e0208 */
[----:B------:R-:W-:Y:S01]  /*00e0*/  VIADD R11, R9, 0x1 ;  /* 0x00000001090b7836 */ /* 0x000fe20000000000 */
[----:B------:R-:W-:-:S04]  /*00f0*/  SHF.R.U32.HI R3, RZ, 0x1f, R16 ;  /* 0x0000001fff037819 */ /* 0x000fc80000011610 */
[----:B------:R-:W-:-:S04]  /*0100*/  LEA.HI.SX32 R16, R16, R3, 0x1b ;  /* 0x0000000310107211 */ /* 0x000fc800078fdaff */
[C---:B------:R-:W-:Y:S01]  /*0110*/  ISETP.GE.AND P5, PT, R16.reuse, UR4, PT ;  /* 0x0000000410007c0c */ /* 0x040fe2000bfa6270 */
[----:B------:R-:W-:-:S03]  /*0120*/  IMAD R3, R16, 0x3, RZ ;  /* 0x0000000310037824 */ /* 0x000fc600078e02ff */
[----:B------:R-:W-:Y:S01]  /*0130*/  ISETP.LT.AND P2, PT, R9, UR8, !P5 ;  /* 0x0000000809007c0c */ /* 0x000fe2000ef41270 */
[----:B--2---:R-:W-:Y:S01]  /*0140*/  IMAD.WIDE R2, R3, 0x2, R4 ;  /* 0x0000000203027825 */ /* 0x004fe200078e0204 */
[----:B------:R-:W-:Y:S02]  /*0150*/  ISETP.LT.AND P0, PT, R11, UR8, !P5 ;  /* 0x000000080b007c0c */ /* 0x000fe4000ef01270 */
[----:B------:R-:W-:-:S09]  /*0160*/  PRMT R60, RZ, 0x7610, R60 ;  /* 0x00007610ff3c7816 */ /* 0x000fd2000000003c */
[----:B------:R-:W2:Y:S04]  /*0170*/  @P2 LDG.E.EL.U16 R61, desc[UR6][R2.64+0x2] ;  /* 0x00000206023d2981 */ /* 0x000ea8000c2e1500 */
[----:B------:R-:W3:Y:S01]  /*0180*/  @P0 LDG.E.EL.U16 R60, desc[UR6][R2.64+0x2] ;  /* 0x00000206023c0981 */ /* 0x000ee2000c2e1500 */
[C---:B------:R-:W-:Y:S01]  /*0190*/  VIADD R35, R9.reuse, 0x200 ;  /* 0x0000020009237836 */ /* 0x040fe20000000000 */
[----:B------:R-:W-:Y:S01]  /*01a0*/  PRMT R42, RZ, 0x7610, R42 ;  /* 0x00007610ff2a7816 */ /* 0x000fe2000000002a */
[----:B------:R-:W-:Y:S01]  /*01b0*/  IMAD.MOV.U32 R34, RZ, RZ, RZ ;  /* 0x000000ffff227224 */ /* 0x000fe200078e00ff */
[----:B------:R-:W-:Y:S01]  /*01c0*/  PRMT R19, RZ, 0x7610, R19 ;  /* 0x00007610ff137816 */ /* 0x000fe20000000013 */
[----:B------:R-:W-:Y:S01]  /*01d0*/  VIADD R13, R9, 0x2 ;  /* 0x00000002090d7836 */ /* 0x000fe20000000000 */
[----:B------:R-:W-:Y:S01]  /*01e0*/  PRMT R17, RZ, 0x7610, R17 ;  /* 0x00007610ff117816 */ /* 0x000fe20000000011 */
[----:B------:R-:W-:-:S03]  /*01f0*/  IMAD.HI R15, R35, -0x6db6db6d, R34 ;  /* 0x92492493230f7827 */ /* 0x000fc600078e0222 */
[----:B------:R-:W-:Y:S01]  /*0200*/  ISETP.LT.AND P6, PT, R13, UR8, !P5 ;  /* 0x000000080d007c0c */ /* 0x000fe2000efc1270 */
[----:B------:R-:W-:Y:S01]  /*0210*/  VIADD R21, R9, 0x3 ;  /* 0x0000000309157836 */ /* 0x000fe20000000000 */
[----:B------:R-:W-:-:S04]  /*0220*/  SHF.R.U32.HI R0, RZ, 0x1f, R15 ;  /* 0x0000001fff007819 */ /* 0x000fc8000001160f */
[----:B------:R-:W-:Y:S02]  /*0230*/  LEA.HI.SX32 R15, R15, R0, 0x1b ;  /* 0x000000000f0f7211 */ /* 0x000fe400078fdaff */
[----:B------:R-:W-:Y:S02]  /*0240*/  ISETP.LT.AND P1, PT, R21, UR8, !P5 ;  /* 0x0000000815007c0c */ /* 0x000fe4000ef21270 */
[----:B------:R-:W-:Y:S01]  /*0250*/  ISETP.GE.AND P4, PT, R15, UR4, PT ;  /* 0x000000040f007c0c */ /* 0x000fe2000bf86270 */
[C---:B------:R-:W-:Y:S02]  /*0260*/  VIADD R23, R9.reuse, 0x201 ;  /* 0x0000020109177836 */ /* 0x040fe40000000000 */
[----:B------:R-:W-:Y:S01]  /*0270*/  VIADD R41, R9, 0x202 ;  /* 0x0000020209297836 */ /* 0x000fe20000000000 */
[----:B------:R-:W-:Y:S01]  /*0280*/  ISETP.LT.AND P3, PT, R35, UR8, !P4 ;  /* 0x0000000823007c0c */ /* 0x000fe2000e761270 */
[----:B------:R-:W-:Y:S01]  /*0290*/  IMAD R7, R15, 0x3, RZ ;  /* 0x000000030f077824 */ /* 0x000fe200078e02ff */
[----:B------:R-:W4:Y:S03]  /*02a0*/  @P6 LDG.E.EL.U16 R42, desc[UR6][R2.64+0x2] ;  /* 0x00000206022a6981 */ /* 0x000f26000c2e1500 */
[----:B------:R-:W-:-:S02]  /*02b0*/  IMAD.WIDE R4, R7, 0x2, R4 ;  /* 0x0000000207047825 */ /* 0x000fc400078e0204 */
[----:B------:R-:W5:Y:S01]  /*02c0*/  @P1 LDG.E.EL.U16 R19, desc[UR6][R2.64+0x2] ;  /* 0x0000020602131981 */ /* 0x000f62000c2e1500 */
[----:B------:R-:W-:Y:S01]  /*02d0*/  PRMT R8, RZ, 0x7610, R8 ;  /* 0x00007610ff087816 */ /* 0x000fe20000000008 */
[----:B------:R-:W0:Y:S01]  /*02e0*/  LDC.64 R6, c[0x0][0x218] ;  /* 0x00008600ff067b82 */ /* 0x000e220000000a00 */
[----:B------:R-:W-:-:S03]  /*02f0*/  PRMT R18, RZ, 0x7610, R18 ;  /* 0x00007610ff127816 */ /* 0x000fc60000000012 */
[----:B------:R-:W5:Y:S01]  /*0300*/  @P3 LDG.E.EL.U16 R17, desc[UR6][R4.64+0x2] ;  /* 0x0000020604113981 */ /* 0x000f62000c2e1500 */
[----:B--2---:R-:W-:Y:S02]  /*0310*/  SEL R61, R61, RZ, P2 ;  /* 0x000000ff3d3d7207 */ /* 0x004fe40001000000 */
[----:B------:R-:W-:Y:S02]  /*0320*/  ISETP.LT.AND P2, PT, R23, UR8, !P4 ;  /* 0x0000000817007c0c */ /* 0x000fe4000e741270 */
[----:B---3--:R-:W-:Y:S02]  /*0330*/  SEL R60, R60, RZ, P0 ;  /* 0x000000ff3c3c7207 */ /* 0x008fe40000000000 */
[----:B------:R-:W-:-:S09]  /*0340*/  ISETP.LT.AND P0, PT, R41, UR8, !P4 ;  /* 0x0000000829007c0c */ /* 0x000fd2000e701270 */
[----:B------:R-:W2:Y:S04]  /*0350*/  @P2 LDG.E.EL.U16 R8, desc[UR6][R4.64+0x2] ;  /* 0x0000020604082981 */ /* 0x000ea8000c2e1500 */
[----:B------:R-:W3:Y:S01]  /*0360*/  @P0 LDG.E.EL.U16 R18, desc[UR6][R4.64+0x2] ;  /* 0x0000020604120981 */ /* 0x000ee2000c2e1500 */
[----:B------:R-:W-:Y:S02]  /*0370*/  VIADD R37, R9, 0x203 ;  /* 0x0000020309257836 */ /* 0x000fe40000000000 */
[----:B------:R-:W-:Y:S02]  /*0380*/  IMAD.MOV.U32 R25, RZ, RZ, 0x3 ;  /* 0x00000003ff197424 */ /* 0x000fe400078e00ff */
[----:B------:R-:W-:Y:S01]  /*0390*/  VIADD R0, R16, -UR4 ;  /* 0x8000000410007c36 */ /* 0x000fe20008000000 */
[----:B----4-:R-:W-:-:S02]  /*03a0*/  SEL R42, R42, RZ, P6 ;  /* 0x000000ff2a2a7207 */ /* 0x010fc40003000000 */
[----:B------:R-:W-:Y:S02]  /*03b0*/  ISETP.GE.AND P6, PT, R16, UR4, PT ;  /* 0x0000000410007c0c */ /* 0x000fe4000bfc6270 */
[----:B-----5:R-:W-:Y:S02]  /*03c0*/  SEL R19, R19, RZ, P1 ;  /* 0x000000ff13137207 */ /* 0x020fe40000800000 */
[----:B------:R-:W-:Y:S02]  /*03d0*/  ISETP.LT.AND P1, PT, R37, UR8, !P4 ;  /* 0x0000000825007c0c */ /* 0x000fe4000e721270 */
[----:B------:R-:W-:Y:S02]  /*03e0*/  SEL R17, R17, RZ, P3 ;  /* 0x000000ff11117207 */ /* 0x000fe40001800000 */
[----:B------:R-:W-:Y:S01]  /*03f0*/  ISETP.LT.AND P3, PT, R9, UR8, P6 ;  /* 0x0000000809007c0c */ /* 0x000fe2000b761270 */
[----:B------:R-:W-:Y:S01]  /*0400*/  IMAD R3, R0, R25, 0x1 ;  /* 0x0000000100037424 */ /* 0x000fe200078e0219 */
[----:B------:R-:W-:-:S02]  /*0410*/  PRMT R38, RZ, 0x7610, R38 ;  /* 0x00007610ff267816 */ /* 0x000fc40000000026 */
[----:B------:R-:W-:Y:S01]  /*0420*/  PRMT R75, RZ, 0x7610, R75 ;  /* 0x00007610ff4b7816 */ /* 0x000fe2000000004b */
[----:B0-----:R-:W-:-:S04]  /*0430*/  IMAD.WIDE R2, R3, 0x2, R6 ;  /* 0x0000000203027825 */ /* 0x001fc800078e0206 */
[----:B------:R0:W4:Y:S01]  /*0440*/  @P1 LDG.E.EL.U16 R38, desc[UR6][R4.64+0x2] ;  /* 0x0000020604261981 */ /* 0x000122000c2e1500 */
[----:B------:R-:W-:Y:S02]  /*0450*/  PRMT R78, RZ, 0x7610, R78 ;  /* 0x00007610ff4e7816 */ /* 0x000fe4000000004e */
[----:B------:R-:W-:Y:S01]  /*0460*/  PRMT R43, RZ, 0x7610, R43 ;  /* 0x00007610ff2b7816 */ /* 0x000fe2000000002b */
[----:B------:R-:W5:Y:S01]  /*0470*/  @P3 LDG.E.EL.U16 R75, desc[UR6][R2.64] ;  /* 0x00000006024b3981 */ /* 0x000f62000c2e1500 */
[----:B--2---:R-:W-:Y:S02]  /*0480*/  SEL R8, R8, RZ, P2 ;  /* 0x000000ff08087207 */ /* 0x004fe40001000000 */
[----:B------:R-:W-:Y:S02]  /*0490*/  ISETP.LT.AND P2, PT, R11, UR8, P6 ;  /* 0x000000080b007c0c */ /* 0x000fe4000b741270 */
[----:B---3--:R-:W-:Y:S02]  /*04a0*/  SEL R18, R18, RZ, P0 ;  /* 0x000000ff12127207 */ /* 0x008fe40000000000 */
[----:B------:R-:W-:-:S09]  /*04b0*/  ISETP.LT.AND P0, PT, R13, UR8, P6 ;  /* 0x000000080d007c0c */ /* 0x000fd2000b701270 */
[----:B------:R-:W2:Y:S04]  /*04c0*/  @P2 LDG.E.EL.U16 R78, desc[UR6][R2.64] ;  /* 0x00000006024e2981 */ /* 0x000ea8000c2e1500 */
[----:B------:R-:W3:Y:S01]  /*04d0*/  @P0 LDG.E.EL.U16 R43, desc[UR6][R2.64] ;  /* 0x00000006022b0981 */ /* 0x000ee2000c2e1500 */
[----:B------:R-:W-:Y:S01]  /*04e0*/  VIADD R0, R15, -UR4 ;  /* 0x800000040f007c36 */ /* 0x000fe20008000000 */
[----:B------:R-:W-:-:S03]  /*04f0*/  PRMT R39, RZ, 0x7610, R39 ;  /* 0x00007610ff277816 */ /* 0x000fc60000000027 */
[----:B0-----:R-:W-:Y:S01]  /*0500*/  IMAD R5, R0, R25, 0x1 ;  /* 0x0000000100057424 */ /* 0x001fe200078e0219 */
[----:B----4-:R-:W-:Y:S02]  /*0510*/  SEL R38, R38, RZ, P1 ;  /* 0x000000ff26267207 */ /* 0x010fe40000800000 */
[----:B------:R-:W-:Y:S02]  /*0520*/  ISETP.GE.AND P1, PT, R15, UR4, PT ;  /* 0x000000040f007c0c */ /* 0x000fe4000bf26270 */
[----:B-----5:R-:W-:Y:S01]  /*0530*/  SEL R75, R75, RZ, P3 ;  /* 0x000000ff4b4b7207 */ /* 0x020fe20001800000 */
[----:B------:R-:W-:Y:S01]  /*0540*/  IMAD.WIDE R4, R5, 0x2, R6 ;  /* 0x0000000205047825 */ /* 0x000fe200078e0206 */
[----:B------:R-:W-:Y:S01]  /*0550*/  ISETP.LT.AND P3, PT, R35, UR8, P1 ;  /* 0x0000000823007c0c */ /* 0x000fe20008f61270 */
[----:B------:R-:W-:Y:S01]  /*0560*/  ULDC UR4, c[0x0][0x238] ;  /* 0x00008e0000047ab9 */ /* 0x000fe20000000800 */
[----:B------:R-:W-:Y:S02]  /*0570*/  PRMT R24, RZ, 0x7610, R24 ;  /* 0x00007610ff187816 */ /* 0x000fe40000000018 */
[----:B------:R-:W-:-:S02]  /*0580*/  PRMT R25, RZ, 0x7610, R25 ;  /* 0x00007610ff197816 */ /* 0x000fc40000000019 */
[----:B------:R-:W-:-:S07]  /*0590*/  ISETP.LT.AND P6, PT, R21, UR8, P6 ;  /* 0x0000000815007c0c */ /* 0x000fce000b7c1270 */
[----:B------:R-:W4:Y:S01]  /*05a0*/  @P3 LDG.E.EL.U16 R39, desc[UR6][R4.64] ;  /* 0x0000000604273981 */ /* 0x000f22000c2e1500 */
[----:B------:R-:W-:Y:S02]  /*05b0*/  PRMT R26, RZ, 0x7610, R26 ;  /* 0x00007610ff1a7816 */ /* 0x000fe4000000001a */
[----:B------:R-:W-:-:S06]  /*05c0*/  PRMT R74, RZ, 0x7610, R74 ;  /* 0x00007610ff4a7816 */ /* 0x000fcc000000004a */
[----:B------:R0:W5:Y:S01]  /*05d0*/  @P6 LDG.E.EL.U16 R74, desc[UR6][R2.64] ;  /* 0x00000006024a6981 */ /* 0x000162000c2e1500 */
[----:B--2---:R-:W-:Y:S02]  /*05e0*/  SEL R78, R78, RZ, P2 ;  /* 0x000000ff4e4e7207 */ /* 0x004fe40001000000 */
[----:B------:R-:W-:Y:S02]  /*05f0*/  ISETP.LT.AND P2, PT, R23, UR8, P1 ;  /* 0x0000000817007c0c */ /* 0x000fe40008f41270 */
[----:B---3--:R-:W-:Y:S02]  /*0600*/  SEL R43, R43, RZ, P0 ;  /* 0x000000ff2b2b7207 */ /* 0x008fe40000000000 */
[----:B------:R-:W-:Y:S02]  /*0610*/  ISETP.LT.AND P0, PT, R41, UR8, P1 ;  /* 0x0000000829007c0c */ /* 0x000fe40008f01270 */
[----:B------:R-:W-:-:S07]  /*0620*/  ISETP.LT.AND P1, PT, R37, UR8, P1 ;  /* 0x0000000825007c0c */ /* 0x000fce0008f21270 */
[----:B------:R-:W2:Y:S04]  /*0630*/  @P2 LDG.E.EL.U16 R24, desc[UR6][R4.64] ;  /* 0x0000000604182981 */ /* 0x000ea8000c2e1500 */
[----:B------:R-:W3:Y:S04]  /*0640*/  @P0 LDG.E.EL.U16 R25, desc[UR6][R4.64] ;  /* 0x0000000604190981 */ /* 0x000ee8000c2e1500 */
[----:B------:R1:W3:Y:S01]  /*0650*/  @P1 LDG.E.EL.U16 R26, desc[UR6][R4.64] ;  /* 0x00000006041a1981 */ /* 0x0002e2000c2e1500 */
[----:B0-----:R-:W0:Y:S01]  /*0660*/  I2F.F64 R2, UR4 ;  /* 0x0000000400027d12 */ /* 0x001e220008201c00 */
[----:B------:R-:W-:-:S02]  /*0670*/  IMAD R179, R16, -0x38, R9 ;  /* 0xffffffc810b37824 */ /* 0x000fc400078e0209 */
[----:B------:R-:W-:Y:S01]  /*0680*/  IMAD.MOV.U32 R10, RZ, RZ, RZ ;  /* 0x000000ffff0a7224 */ /* 0x000fe200078e00ff */
[----:B0-----:R-:W-:-:S03]  /*0690*/  DADD R6, -RZ, |R2| ;  /* 0x00000000ff067229 */ /* 0x001fc60000000502 */
[----:B------:R-:W-:-:S07]  /*06a0*/  IMAD.HI R0, R11, -0x6db6db6d, R10 ;  /* 0x924924930b007827 */ /* 0x000fce00078e020a */
[----:B------:R-:W-:Y:S01]  /*06b0*/  IMAD.MOV.U32 R31, RZ, RZ, R7 ;  /* 0x000000ffff1f7224 */ /* 0x000fe200078e0007 */
[----:B------:R-:W-:Y:S02]  /*06c0*/  PRMT R7, R179, 0x8880, RZ ;  /* 0x00008880b3077816 */ /* 0x000fe400000000ff */
[----:B-1----:R-:W-:Y:S02]  /*06d0*/  SHF.R.U32.HI R5, RZ, 0x1f, R0 ;  /* 0x0000001fff057819 */ /* 0x002fe40000011600 */
[----:B------:R-:W-:Y:S02]  /*06e0*/  SHF.R.S32.HI R7, RZ, 0x1, R7 ;  /* 0x00000001ff077819 */ /* 0x000fe40000011407 */
[----:B------:R-:W-:Y:S02]  /*06f0*/  LEA.HI.SX32 R5, R0, R5, 0x1b ;  /* 0x0000000500057211 */ /* 0x000fe400078fdaff */
[----:B------:R-:W-:Y:S01]  /*0700*/  PRMT R28, R7, 0x9910, RZ ;  /* 0x00009910071c7816 */ /* 0x000fe200000000ff */
[----:B------:R-:W-:-:S02]  /*0710*/  IMAD.MOV.U32 R12, RZ, RZ, RZ ;  /* 0x000000ffff0c7224 */ /* 0x000fc400078e00ff */
[----:B------:R-:W-:Y:S02]  /*0720*/  IMAD R14, R5, -0x38, R11 ;  /* 0xffffffc8050e7824 */ /* 0x000fe400078e020b */
[----:B------:R-:W-:Y:S02]  /*0730*/  IMAD.SHL.U32 R28, R28, 0x2, RZ ;  /* 0x000000021c1c7824 */ /* 0x000fe400078e00ff */
[----:B------:R-:W-:Y:S01]  /*0740*/  IMAD.HI R4, R13, -0x6db6db6d, R12 ;  /* 0x924924930d047827 */ /* 0x000fe200078e020c */
[----:B------:R-:W-:-:S03]  /*0750*/  LOP3.LUT R27, R14, 0x80, RZ, 0xc0, !PT ;  /* 0x000000800e1b7812 */ /* 0x000fc600078ec0ff */
[----:B------:R-:W0:Y:S01]  /*0760*/  I2F.F64 R28, R28 ;  /* 0x0000001c001c7312 */ /* 0x000e220000201c00 */
[----:B------:R-:W-:Y:S02]  /*0770*/  SHF.R.U32.HI R7, RZ, 0x1f, R4 ;  /* 0x0000001fff077819 */ /* 0x000fe40000011604 */
[----:B------:R-:W-:Y:S01]  /*0780*/  LEA.HI R27, R27, R14, RZ, 0x19 ;  /* 0x0000000e1b1b7211 */ /* 0x000fe200078fc8ff */
[----:B------:R-:W-:Y:S01]  /*0790*/  IMAD.MOV.U32 R22, RZ, RZ, RZ ;  /* 0x000000ffff167224 */ /* 0x000fe200078e00ff */
[----:B------:R-:W-:Y:S01]  /*07a0*/  LEA.HI.SX32 R5, R4, R7, 0x1b ;  /* 0x0000000704057211 */ /* 0x000fe200078fdaff */
[----:B------:R-:W-:Y:S01]  /*07b0*/  IMAD.MOV.U32 R20, RZ, RZ, RZ ;  /* 0x000000ffff147224 */ /* 0x000fe200078e00ff */
[----:B------:R-:W-:Y:S01]  /*07c0*/  PRMT R4, R27, 0x8880, RZ ;  /* 0x000088801b047816 */ /* 0x000fe200000000ff */
[----:B------:R-:W-:Y:S01]  /*07d0*/  IMAD.MOV.U32 R30, RZ, RZ, R6 ;  /* 0x000000ffff1e7224 */ /* 0x000fe200078e0006 */
[----:B------:R-:W-:Y:S01]  /*07e0*/  UMOV UR10, 0x92492492 ;  /* 0x92492492000a7882 */ /* 0x000fe20000000000 */
[----:B------:R-:W-:Y:S01]  /*07f0*/  IMAD.HI R10, R23, -0x6db6db6d, R22 ;  /* 0x92492493170a7827 */ /* 0x000fe200078e0216 */
[----:B------:R-:W-:Y:S01]  /*0800*/  UMOV UR11, 0x3f924924 ;  /* 0x3f924924000b7882 */ /* 0x000fe20000000000 */
[----:B------:R-:W-:-:S02]  /*0810*/  SHF.R.S32.HI R4, RZ, 0x1, R4 ;  /* 0x00000001ff047819 */ /* 0x000fc40000011404 */
[----:B------:R-:W-:Y:S01]  /*0820*/  IMAD.HI R6, R21, -0x6db6db6d, R20 ;  /* 0x9249249315067827 */ /* 0x000fe200078e0214 */
[----:B0-----:R-:W-:Y:S01]  /*0830*/  DMUL R28, R28, UR10 ;  /* 0x0000000a1c1c7c28 */ /* 0x001fe20008000000 */
[----:B----4-:R-:W-:Y:S02]  /*0840*/  SEL R39, R39, RZ, P3 ;  /* 0x000000ff27277207 */ /* 0x010fe40001800000 */
[----:B------:R-:W-:Y:S02]  /*0850*/  PRMT R32, R4, 0x9910, RZ ;  /* 0x0000991004207816 */ /* 0x000fe400000000ff */
[----:B------:R-:W-:Y:S02]  /*0860*/  ISETP.GE.AND P3, PT, R11, UR8, PT ;  /* 0x000000080b007c0c */ /* 0x000fe4000bf66270 */
[----:B------:R-:W-:Y:S02]  /*0870*/  SHF.R.U32.HI R7, RZ, 0x1f, R10 ;  /* 0x0000001fff077819 */ /* 0x000fe4000001160a */
[----:B------:R-:W-:Y:S01]  /*0880*/  SHF.R.U32.HI R11, RZ, 0x1f, R6 ;  /* 0x0000001fff0b7819 */ /* 0x000fe20000011606 */
[----:B------:R-:W-:Y:S01]  /*0890*/  IMAD.SHL.U32 R32, R32, 0x2, RZ ;  /* 0x0000000220207824 */ /* 0x000fe200078e00ff */
[----:B------:R-:W-:Y:S01]  /*08a0*/  LEA.HI.SX32 R22, R10, R7, 0x1b ;  /* 0x000000070a167211 */ /* 0x000fe200078fdaff */
[----:B------:R-:W-:Y:S01]  /*08b0*/  ULDC UR4, c[0x0][0x20] ;  /* 0x0000080000047ab9 */ /* 0x000fe20000000800 */
[----:B------:R-:W-:Y:S01]  /*08c0*/  LEA.HI.SX32 R11, R6, R11, 0x1b ;  /* 0x0000000b060b7211 */ /* 0x000fe200078fdaff */
[----:B------:R-:W-:Y:S01]  /*08d0*/  IMAD R178, R5, -0x38, R13 ;  /* 0xffffffc805b27824 */ /* 0x000fe200078e020d */
[----:B------:R-:W-:Y:S01]  /*08e0*/  SHF.R.U32.HI R4, RZ, 0x14, R29 ;  /* 0x00000014ff047819 */ /* 0x000fe2000001161d */
[----:B------:R-:W-:Y:S01]  /*08f0*/  ULDC UR5, c[0x0][0x24] ;  /* 0x0000090000057ab9 */ /* 0x000fe20000000800 */
[----:B------:R-:W0:Y:S01]  /*0900*/  I2F.F64 R32, R32 ;  /* 0x0000002000207312 */ /* 0x000e220000201c00 */
[----:B------:R-:W-:Y:S01]  /*0910*/  IMAD R12, R11, -0x38, R21 ;  /* 0xffffffc80b0c7824 */ /* 0x000fe200078e0215 */
[----:B------:R-:W-:Y:S01]  /*0920*/  SGXT.U32 R4, R4, 0xb ;  /* 0x0000000b0404781a */ /* 0x000fe20000000000 */
[----:B------:R-:W-:Y:S01]  /*0930*/  IMAD.MOV.U32 R36, RZ, RZ, RZ ;  /* 0x000000ffff247224 */ /* 0x000fe200078e00ff */
[----:B-----5:R-:W-:-:S03]  /*0940*/  SEL R74, R74, RZ, P6 ;  /* 0x000000ff4a4a7207 */ /* 0x020fc60003000000 */
[----:B------:R-:W-:Y:S01]  /*0950*/  VIADD R45, R4, 0xfffffc0c ;  /* 0xfffffc0c042d7836 */ /* 0x000fe20000000000 */
[----:B------:R-:W-:Y:S02]  /*0960*/  ISETP.GE.AND P6, PT, R9, UR8, PT ;  /* 0x0000000809007c0c */ /* 0x000fe4000bfc6270 */
[----:B------:R-:W-:Y:S01]  /*0970*/  LOP3.LUT R5, R12, 0x80, RZ, 0xc0, !PT ;  /* 0x000000800c057812 */ /* 0x000fe200078ec0ff */
[----:B------:R-:W-:Y:S01]  /*0980*/  BSSY B0, `(.L_x_0) ;  /* 0x000001f000007945 */ /* 0x000fe20003800000 */
[----:B------:R-:W-:Y:S01]  /*0990*/  IMAD R10, R22, -0x38, R23 ;  /* 0xffffffc8160a7824 */ /* 0x000fe200078e0217 */
[----:B------:R-:W-:Y:S01]  /*09a0*/  SHF.L.U64.HI R27, R28, R45, R29 ;  /* 0x0000002d1c1b7219 */ /* 0x000fe2000001021d */
[----:B------:R-:W-:Y:S01]  /*09b0*/  IMAD.HI R9, R37, -0x6db6db6d, R36 ;  /* 0x9249249325097827 */ /* 0x000fe200078e0224 */
[----:B------:R-:W-:Y:S02]  /*09c0*/  P2R R209, PR, RZ, 0x40 ;  /* 0x00000040ffd17803 */ /* 0x000fe40000000000 */
[----:B------:R-:W-:Y:S01]  /*09d0*/  P2R R184, PR, RZ, 0x8 ;  /* 0x00000008ffb87803 */ /* 0x000fe20000000000 */
[----:B------:R-:W-:Y:S01]  /*09e0*/  IMAD.MOV.U32 R22, RZ, RZ, R29 ;  /* 0x000000ffff167224 */ /* 0x000fe200078e001d */
[----:B------:R-:W-:-:S02]  /*09f0*/  LEA.HI R44, R5, R12, RZ, 0x19 ;  /* 0x0000000c052c7211 */ /* 0x000fc400078fc8ff */
[----:B------:R-:W-:Y:S02]  /*0a00*/  SHF.L.U32 R45, R28, R45, RZ ;  /* 0x0000002d1c2d7219 */ /* 0x000fe400000006ff */
[----:B------:R-:W-:Y:S02]  /*0a10*/  MOV R80, 0xb70 ;  /* 0x00000b7000507802 */ /* 0x000fe40000000f00 */
[----:B--2---:R-:W-:Y:S02]  /*0a20*/  SEL R7, R24, RZ, P2 ;  /* 0x000000ff18077207 */ /* 0x004fe40001000000 */
[----:B------:R-:W-:Y:S02]  /*0a30*/  ISETP.GE.AND P2, PT, R13, UR8, PT ;  /* 0x000000080d007c0c */ /* 0x000fe4000bf46270 */
[----:B---3--:R-:W-:Y:S02]  /*0a40*/  SEL R6, R25, RZ, P0 ;  /* 0x000000ff19067207 */ /* 0x008fe40000000000 */
[----:B------:R-:W-:-:S02]  /*0a50*/  IADD3 R13, P0, R1, UR4, RZ ;  /* 0x00000004010d7c10 */ /* 0x000fc4000ff1e0ff */
[----:B------:R-:W-:Y:S02]  /*0a60*/  SEL R0, R26, RZ, P1 ;  /* 0x000000ff1a007207 */ /* 0x000fe40000800000 */
[----:B------:R-:W-:Y:S01]  /*0a70*/  ISETP.GE.AND P1, PT, R21, UR8, PT ;  /* 0x0000000815007c0c */ /* 0x000fe2000bf26270 */
[----:B------:R-:W-:Y:S01]  /*0a80*/  IMAD.X R11, RZ, RZ, UR5, P0 ;  /* 0x00000005ff0b7e24 */ /* 0x000fe200080e06ff */
[----:B------:R-:W-:Y:S02]  /*0a90*/  ISETP.GE.AND P0, PT, R23, UR8, PT ;  /* 0x0000000817007c0c */ /* 0x000fe4000bf06270 */
[----:B------:R-:W-:Y:S02]  /*0aa0*/  P2R R208, PR, RZ, 0x4 ;  /* 0x00000004ffd07803 */ /* 0x000fe40000000000 */
[----:B------:R-:W-:Y:S02]  /*0ab0*/  P2R R207, PR, RZ, 0x2 ;  /* 0x00000002ffcf7803 */ /* 0x000fe40000000000 */
[----:B------:R-:W-:-:S02]  /*0ac0*/  P2R R205, PR, RZ, 0x1 ;  /* 0x00000001ffcd7803 */ /* 0x000fc40000000000 */
[----:B------:R-:W-:Y:S02]  /*0ad0*/  PRMT R26, R178, 0x8880, RZ ;  /* 0x00008880b21a7816 */ /* 0x000fe400000000ff */
[----:B------:R-:W-:Y:S02]  /*0ae0*/  ISETP.GE.AND P2, PT, R35, UR8, PT ;  /* 0x0000000823007c0c */ /* 0x000fe4000bf46270 */
[----:B------:R-:W-:Y:S02]  /*0af0*/  ISETP.GE.AND P1, PT, R41, UR8, PT ;  /* 0x0000000829007c0c */ /* 0x000fe4000bf26270 */
[----:B------:R-:W-:Y:S01]  /*0b00*/  ISETP.GE.AND P0, PT, R37, UR8, PT ;  /* 0x0000000825007c0c */ /* 0x000fe2000bf06270 */
[----:B------:R-:W-:Y:S01]  /*0b10*/  IMAD.MOV.U32 R21, RZ, RZ, R28 ;  /* 0x000000ffff157224 */ /* 0x000fe200078e001c */
[----:B------:R-:W-:Y:S02]  /*0b20*/  SHF.R.S32.HI R26, RZ, 0x1, R26 ;  /* 0x00000001ff1a7819 */ /* 0x000fe4000001141a */
[----:B------:R-:W-:-:S02]  /*0b30*/  P2R R206, PR, RZ, 0x4 ;  /* 0x00000004ffce7803 */ /* 0x000fc40000000000 */
[----:B------:R-:W-:Y:S02]  /*0b40*/  P2R R204, PR, RZ, 0x2 ;  /* 0x00000002ffcc7803 */ /* 0x000fe40000000000 */
[----:B0-----:R-:W-:-:S07]  /*0b50*/  P2R R203, PR, RZ, 0x1 ;  /* 0x00000001ffcb7803 */ /* 0x001fce0000000000 */
[----:B------:R-:W-:Y:S05]  /*0b60*/  CALL.REL.NOINC `($triton_$__internal_accurate_pow) ;  /* 0x0000008800347944 */ /* 0x000fea0003c00000 */
[----:B------:R-:W-:Y:S05]  /*0b70*/  BSYNC B0 ;  /* 0x0000000000007941 */ /* 0x000fea0003800000 */
.L_x_0:
[----:B------:R-:W0:Y:S01]  /*0b80*/  LDC R85, c[0x0][0x238] ;  /* 0x00008e00ff557b82 */ /* 0x000e220000000800 */
[----:B------:R-:W-:Y:S01]  /*0b90*/  IMAD.MOV.U32 R21, RZ, RZ, R20 ;  /* 0x000000ffff157224 */ /* 0x000fe200078e0014 */
[----:B------:R-:W-:Y:S02]  /*0ba0*/  ISETP.GE.AND P3, PT, R3, RZ, PT ;  /* 0x000000ff0300720c */ /* 0x000fe40003f66270 */
[----:B0-----:R-:W-:-:S04]  /*0bb0*/  ISETP.NE.AND P0, PT, R85, RZ, PT ;  /* 0x000000ff5500720c */ /* 0x001fc80003f05270 */
[----:B------:R-:W-:-:S09]  /*0bc0*/  P2R R4, PR, RZ, 0x1 ;  /* 0x00000001ff047803 */ /* 0x000fd20000000000 */
[----:B------:R-:W-:Y:S05]  /*0bd0*/  @P0 BRA `(.L_x_1) ;  /* 0x0000000000200947 */ /* 0x000fea0003800000 */
[----:B------:R-:W-:Y:S01]  /*0be0*/  ISETP.NE.U32.AND P0, PT, R45, RZ, PT ;  /* 0x000000ff2d00720c */ /* 0x000fe20003f05070 */
[----:B------:R-:W-:Y:S01]  /*0bf0*/  IMAD.MOV.U32 R4, RZ, RZ, RZ ;  /* 0x000000ffff047224 */ /* 0x000fe200078e00ff */
[----:B------:R-:W-:Y:S02]  /*0c00*/  ISETP.GE.AND P1, PT, R29, RZ, PT ;  /* 0x000000ff1d00720c */ /* 0x000fe40003f26270 */
[----:B------:R-:W-:-:S13]  /*0c10*/  ISETP.NE.AND.EX P0, PT, R27, -0x80000000, PT, P0 ;  /* 0x800000001b00780c */ /* 0x000fda0003f05300 */
[----:B------:R-:W-:-:S06]  /*0c20*/  DSETP.NEU.AND P0, PT, |R28|, 0.5, !P0 ;  /* 0x3fe000001c00742a */ /* 0x000fcc000470d200 */
[----:B------:R-:W-:-:S04]  /*0c30*/  SEL R5, R3, RZ, P0 ;  /* 0x000000ff03057207 */ /* 0x000fc80000000000 */
[----:B------:R-:W-:Y:S01]  /*0c40*/  @!P1 LOP3.LUT R5, R5, 0x7ff00000, RZ, 0xfc, !PT ;  /* 0x7ff0000005059812 */ /* 0x000fe200078efcff */
[----:B------:R-:W-:Y:S06]  /*0c50*/  BRA `(.L_x_2) ;  /* 0x00000000002c7947 */ /* 0x000fec0003800000 */
.L_x_1:
[----:B------:R-:W0:Y:S01]  /*0c60*/  FRND.F64.TRUNC R4, R28 ;  /* 0x0000001c00047313 */ /* 0x000e22000030d800 */
[----:B------:R-:W-:Y:S02]  /*0c70*/  ISETP.NE.U32.AND P0, PT, R45, RZ, PT ;  /* 0x000000ff2d00720c */ /* 0x000fe40003f05070 */
[----:B------:R-:W-:Y:S02]  /*0c80*/  LOP3.LUT R20, R24, 0x80000000, RZ, 0x3c, !PT ;  /* 0x8000000018147812 */ /* 0x000fe400078e3cff */
[----:B------:R-:W-:-:S04]  /*0c90*/  ISETP.NE.AND.EX P0, PT, R27, -0x80000000, PT, P0 ;  /* 0x800000001b00780c */ /* 0x000fc80003f05300 */
[----:B------:R-:W-:Y:S02]  /*0ca0*/  @!P3 FSEL R24, R20, R24, !P0 ;  /* 0x000000181418b208 */ /* 0x000fe40004000000 */
[----:B------:R-:W-:Y:S01]  /*0cb0*/  PLOP3.LUT P0, PT, P0, PT, PT, 0x8, 0x0 ;  /* 0x000000000000781c */ /* 0x000fe2000070e170 */
[----:B0-----:R-:W-:-:S06]  /*0cc0*/  DSETP.NEU.AND P1, PT, R4, R28, PT ;  /* 0x0000001c0400722a */ /* 0x001fcc0003f2d000 */
[----:B------:R-:W-:Y:S02]  /*0cd0*/  @!P3 FSEL R21, R21, RZ, !P1 ;  /* 0x000000ff1515b208 */ /* 0x000fe40004800000 */
[----:B------:R-:W-:-:S03]  /*0ce0*/  @!P3 FSEL R24, R24, -QNAN , !P1 ;  /* 0xfff800001818b808 */ /* 0x000fc60004800000 */
[----:B------:R-:W-:Y:S02]  /*0cf0*/  IMAD.MOV.U32 R4, RZ, RZ, R21 ;  /* 0x000000ffff047224 */ /* 0x000fe400078e0015 */
[----:B------:R-:W-:-:S07]  /*0d00*/  IMAD.MOV.U32 R5, RZ, RZ, R24 ;  /* 0x000000ffff057224 */ /* 0x000fce00078e0018 */
.L_x_2:
[----:B------:R-:W-:Y:S01]  /*0d10*/  DADD R20, R2, R28 ;  /* 0x0000000002147229 */ /* 0x000fe2000000001c */
[----:B------:R-:W-:Y:S01]  /*0d20*/  PRMT R45, R26, 0x9910, RZ ;  /* 0x000099101a2d7816 */ /* 0x000fe200000000ff */
[----:B------:R-:W-:Y:S01]  /*0d30*/  UMOV UR4, 0x92492492 ;  /* 0x9249249200047882 */ /* 0x000fe20000000000 */
[----:B------:R-:W-:Y:S01]  /*0d40*/  UMOV UR5, 0x3f924924 ;  /* 0x3f92492400057882 */ /* 0x000fe20000000000 */
[----:B------:R-:W-:Y:S01]  /*0d50*/  BSSY B0, `(.L_x_3) ;  /* 0x000002a000007945 */ /* 0x000fe20003800000 */
[----:B------:R-:W-:Y:S01]  /*0d60*/  DMUL R32, R32, UR4 ;  /* 0x0000000420207c28 */ /* 0x000fe20008000000 */
[----:B------:R-:W-:Y:S01]  /*0d70*/  SHF.R.U32.HI R22, RZ, 0x1f, R9 ;  /* 0x0000001fff167819 */ /* 0x000fe20000011609 */
[----:B------:R-:W-:Y:S01]  /*0d80*/  DSETP.NAN.AND P2, PT, |R2|, |R2|, PT ;  /* 0x400000020200722a */ /* 0x000fe20003f48200 */
[----:B------:R-:W-:Y:S02]  /*0d90*/  IMAD.MOV.U32 R26, RZ, RZ, R4 ;  /* 0x000000ffff1a7224 */ /* 0x000fe400078e0004 */
[----:B------:R-:W-:Y:S01]  /*0da0*/  LOP3.LUT R23, R21, 0x7ff00000, RZ, 0xc0, !PT ;  /* 0x7ff0000015177812 */ /* 0x000fe200078ec0ff */
[----:B------:R-:W-:-:S02]  /*0db0*/  IMAD.MOV.U32 R27, RZ, RZ, R5 ;  /* 0x000000ffff1b7224 */ /* 0x000fc400078e0005 */
[----:B------:R-:W-:Y:S01]  /*0dc0*/  IMAD.SHL.U32 R45, R45, 0x2, RZ ;  /* 0x000000022d2d7824 */ /* 0x000fe200078e00ff */
[----:B------:R-:W-:-:S13]  /*0dd0*/  ISETP.NE.AND P1, PT, R23, 0x7ff00000, PT ;  /* 0x7ff000001700780c */ /* 0x000fda0003f25270 */
[----:B------:R-:W-:Y:S05]  /*0de0*/  @P1 BRA `(.L_x_4) ;  /* 0x0000000000801947 */ /* 0x000fea0003800000 */
[----:B------:R-:W-:Y:S02]  /*0df0*/  IMAD.MOV.U32 R26, RZ, RZ, R20 ;  /* 0x000000ffff1a7224 */ /* 0x000fe400078e0014 */
[----:B------:R-:W-:Y:S01]  /*0e00*/  IMAD.MOV.U32 R27, RZ, RZ, R21 ;  /* 0x000000ffff1b7224 */ /* 0x000fe200078e0015 */
[----:B------:R-:W-:Y:S06]  /*0e10*/  @P2 BRA `(.L_x_4) ;  /* 0x0000000000742947 */ /* 0x000fec0003800000 */
[----:B------:R-:W-:Y:S01]  /*0e20*/  DSETP.NAN.AND P1, PT, |R28|, |R28|, PT ;  /* 0x4000001c1c00722a */ /* 0x000fe20003f28200 */
[----:B------:R-:W-:Y:S02]  /*0e30*/  IMAD.MOV.U32 R26, RZ, RZ, R20 ;  /* 0x000000ffff1a7224 */ /* 0x000fe400078e0014 */
[----:B------:R-:W-:-:S11]  /*0e40*/  IMAD.MOV.U32 R27, RZ, RZ, R21 ;  /* 0x000000ffff1b7224 */ /* 0x000fd600078e0015 */
[----:B------:R-:W-:Y:S05]  /*0e50*/  @P1 BRA `(.L_x_4) ;  /* 0x0000000000641947 */ /* 0x000fea0003800000 */
[----:B------:R-:W-:Y:S02]  /*0e60*/  LOP3.LUT R20, R29, 0x7fffffff, RZ, 0xc0, !PT ;  /* 0x7fffffff1d147812 */ /* 0x000fe400078ec0ff */
[----:B------:R-:W-:-:S04]  /*0e70*/  ISETP.NE.AND P1, PT, R28, RZ, PT ;  /* 0x000000ff1c00720c */ /* 0x000fc80003f25270 */
[----:B------:R-:W-:-:S13]  /*0e80*/  ISETP.EQ.AND P1, PT, R20, 0x7ff00000, !P1 ;  /* 0x7ff000001400780c */ /* 0x000fda0004f22270 */
[----:B------:R-:W-:Y:S05]  /*0e90*/  @!P1 BRA `(.L_x_5) ;  /* 0x0000000000209947 */ /* 0x000fea0003800000 */
[----:B------:R-:W-:-:S06]  /*0ea0*/  DSETP.GT.AND P0, PT, |R2|, 1, PT ;  /* 0x3ff000000200742a */ /* 0x000fcc0003f04200 */
[----:B------:R-:W-:Y:S02]  /*0eb0*/  SEL R26, RZ, 0x7ff00000, !P0 ;  /* 0x7ff00000ff1a7807 */ /* 0x000fe40004000000 */
[----:B------:R-:W-:-:S13]  /*0ec0*/  ISETP.GE.AND P0, PT, R29, RZ, PT ;  /* 0x000000ff1d00720c */ /* 0x000fda0003f06270 */
[----:B------:R-:W-:Y:S02]  /*0ed0*/  @!P0 LOP3.LUT R26, R26, 0x7ff00000, RZ, 0x3c, !PT ;  /* 0x7ff000001a1a8812 */ /* 0x000fe400078e3cff */
[----:B------:R-:W-:-:S04]  /*0ee0*/  ISETP.NE.AND P0, PT, R85, -0x1, PT ;  /* 0xffffffff5500780c */ /* 0x000fc80003f05270 */
[----:B------:R-:W-:Y:S01]  /*0ef0*/  SEL R27, R26, 0x3ff00000, P0 ;  /* 0x3ff000001a1b7807 */ /* 0x000fe20000000000 */
[----:B------:R-:W-:Y:S01]  /*0f00*/  IMAD.MOV.U32 R26, RZ, RZ, RZ ;  /* 0x000000ffff1a7224 */ /* 0x000fe200078e00ff */
[----:B------:R-:W-:Y:S07]  /*0f10*/  BRA `(.L_x_4) ;  /* 0x0000000000347947 */ /* 0x000fee0003800000 */
.L_x_5:
[----:B------:R-:W-:Y:S01]  /*0f20*/  LOP3.LUT R21, R3, 0x7fffffff, RZ, 0xc0, !PT ;  /* 0x7fffffff03157812 */ /* 0x000fe200078ec0ff */
[----:B------:R-:W-:Y:S01]  /*0f30*/  IMAD.MOV.U32 R26, RZ, RZ, R4 ;  /* 0x000000ffff1a7224 */ /* 0x000fe200078e0004 */
[----:B------:R-:W-:Y:S01]  /*0f40*/  ISETP.NE.AND P1, PT, R2, RZ, PT ;  /* 0x000000ff0200720c */ /* 0x000fe20003f25270 */
[----:B------:R-:W-:-:S03]  /*0f50*/  IMAD.MOV.U32 R27, RZ, RZ, R5 ;  /* 0x000000ffff1b7224 */ /* 0x000fc600078e0005 */
[----:B------:R-:W-:-:S13]  /*0f60*/  ISETP.EQ.AND P1, PT, R21, 0x7ff00000, !P1 ;  /* 0x7ff000001500780c */ /* 0x000fda0004f22270 */
[----:B------:R-:W-:Y:S05]  /*0f70*/  @!P1 BRA `(.L_x_4) ;  /* 0x00000000001c9947 */ /* 0x000fea0003800000 */
[----:B------:R-:W-:Y:S01]  /*0f80*/  ISETP.GE.AND P1, PT, R29, RZ, PT ;  /* 0x000000ff1d00720c */ /* 0x000fe20003f26270 */
[----:B------:R-:W-:-:S03]  /*0f90*/  IMAD.MOV.U32 R26, RZ, RZ, RZ ;  /* 0x000000ffff1a7224 */ /* 0x000fc600078e00ff */
[----:B------:R-:W-:Y:S02]  /*0fa0*/  SEL R27, RZ, 0x7ff00000, !P1 ;  /* 0x7ff00000ff1b7807 */ /* 0x000fe40004800000 */
[----:B------:R-:W-:-:S03]  /*0fb0*/  ISETP.NE.AND P1, PT, R20, 0x3fe00000, PT ;  /* 0x3fe000001400780c */ /* 0x000fc60003f25270 */
[----:B------:R-:W-:-:S05]  /*0fc0*/  VIADD R4, R27, 0x80000000 ;  /* 0x800000001b047836 */ /* 0x000fca0000000000 */
[----:B------:R-:W-:-:S04]  /*0fd0*/  SEL R4, R4, R27, P1 ;  /* 0x0000001b04047207 */ /* 0x000fc80000800000 */
[----:B------:R-:W-:-:S07]  /*0fe0*/  @!P3 SEL R27, R4, R27, P0 ;  /* 0x0000001b041bb207 */ /* 0x000fce0000000000 */
.L_x_4:
[----:B------:R-:W-:Y:S05]  /*0ff0*/  BSYNC B0 ;  /* 0x0000000000007941 */ /* 0x000fea0003800000 */
.L_x_3:
[----:B------:R-:W-:Y:S01]  /*1000*/  DADD R4, -RZ, |R2| ;  /* 0x00000000ff047229 */ /* 0x000fe20000000502 */
[----:B------:R-:W-:Y:S01]  /*1010*/  PRMT R34, R44, 0x8880, RZ ;  /* 0x000088802c227816 */ /* 0x000fe200000000ff */
[----:B------:R-:W-:Y:S01]  /*1020*/  IMAD.MOV.U32 R40, RZ, RZ, RZ ;  /* 0x000000ffff287224 */ /* 0x000fe200078e00ff */
[----:B------:R-:W0:Y:S01]  /*1030*/  I2F.F64 R44, R45 ;  /* 0x0000002d002c7312 */ /* 0x000e220000201c00 */
[----:B------:R-:W-:Y:S01]  /*1040*/  BSSY B0, `(.L_x_6) ;  /* 0x0000011000007945 */ /* 0x000fe20003800000 */
[----:B------:R-:W-:Y:S01]  /*1050*/  LEA.HI.SX32 R9, R9, R22, 0x1b ;  /* 0x0000001609097211 */ /* 0x000fe200078fdaff */
[----:B------:R-:W-:Y:S01]  /*1060*/  IMAD R177, R15, -0x38, R35 ;  /* 0xffffffc80fb17824 */ /* 0x000fe200078e0223 */
[----:B------:R-:W-:Y:S01]  /*1070*/  LOP3.LUT R53, R10, 0x80, RZ, 0xc0, !PT ;  /* 0x000000800a357812 */ /* 0x000fe200078ec0ff */
[----:B------:R-:W-:Y:S01]  /*1080*/  IMAD.HI R51, R41, -0x6db6db6d, R40 ;  /* 0x9249249329337827 */ /* 0x000fe200078e0228 */
[----:B------:R-:W-:Y:S02]  /*1090*/  SHF.R.S32.HI R34, RZ, 0x1, R34 ;  /* 0x00000001ff227819 */ /* 0x000fe40000011422 */
[----:B------:R-:W-:Y:S01]  /*10a0*/  MOV R80, 0x1150 ;  /* 0x0000115000507802 */ /* 0x000fe20000000f00 */
[----:B------:R-:W-:Y:S01]  /*10b0*/  IMAD.MOV.U32 R30, RZ, RZ, R4 ;  /* 0x000000ffff1e7224 */ /* 0x000fe200078e0004 */
[----:B------:R-:W-:Y:S01]  /*10c0*/  SHF.R.U32.HI R4, RZ, 0x14, R33 ;  /* 0x00000014ff047819 */ /* 0x000fe20000011621 */
[----:B------:R-:W-:-:S02]  /*10d0*/  IMAD.MOV.U32 R31, RZ, RZ, R5 ;  /* 0x000000ffff1f7224 */ /* 0x000fc400078e0005 */
[----:B------:R-:W-:Y:S01]  /*10e0*/  IMAD.MOV.U32 R21, RZ, RZ, R32 ;  /* 0x000000ffff157224 */ /* 0x000fe200078e0020 */
[----:B------:R-:W-:Y:S01]  /*10f0*/  SGXT.U32 R4, R4, 0xb ;  /* 0x0000000b0404781a */ /* 0x000fe20000000000 */
[----:B------:R-:W-:-:S04]  /*1100*/  IMAD.MOV.U32 R22, RZ, RZ, R33 ;  /* 0x000000ffff167224 */ /* 0x000fc800078e0021 */
[----:B------:R-:W-:-:S05]  /*1110*/  VIADD R5, R4, 0xfffffc0c ;  /* 0xfffffc0c04057836 */ /* 0x000fca0000000000 */
[CC--:B------:R-:W-:Y:S02]  /*1120*/  SHF.L.U64.HI R35, R32.reuse, R5.reuse, R33 ;  /* 0x0000000520237219 */ /* 0x0c0fe40000010221 */
[----:B0-----:R-:W-:-:S07]  /*1130*/  SHF.L.U32 R50, R32, R5, RZ ;  /* 0x0000000520327219 */ /* 0x001fce00000006ff */
[----:B------:R-:W-:Y:S05]  /*1140*/  CALL.REL.NOINC `($triton_$__internal_accurate_pow) ;  /* 0x0000008000bc7944 */ /* 0x000fea0003c00000 */
[----:B------:R-:W-:Y:S05]  /*1150*/  BSYNC B0 ;  /* 0x0000000000007941 */ /* 0x000fea0003800000 */
.L_x_6:
[----:B------:R-:W-:Y:S01]  /*1160*/  ISETP.NE.AND P0, PT, R85, RZ, PT ;  /* 0x000000ff5500720c */ /* 0x000fe20003f05270 */
[----:B------:R-:W-:-:S12]  /*1170*/  IMAD.MOV.U32 R21, RZ, RZ, R20 ;  /* 0x000000ffff157224 */ /* 0x000fd800078e0014 */
        /* <DEDUP_REMOVED lines=9> */
.L_x_7:
        /* <DEDUP_REMOVED lines=11> */
.L_x_8:
[----:B------:R-:W-:Y:S01]  /*12c0*/  DADD R20, R2, R32 ;  /* 0x0000000002147229 */ /* 0x000fe20000000020 */
[----:B------:R-:W-:Y:S01]  /*12d0*/  PRMT R62, R34, 0x9910, RZ ;  /* 0x00009910223e7816 */ /* 0x000fe200000000ff */
[----:B------:R-:W-:Y:S01]  /*12e0*/  UMOV UR4, 0x92492492 ;  /* 0x9249249200047882 */ /* 0x000fe20000000000 */
[----:B------:R-:W-:Y:S01]  /*12f0*/  UMOV UR5, 0x3f924924 ;  /* 0x3f92492400057882 */ /* 0x000fe20000000000 */
[----:B------:R-:W-:Y:S01]  /*1300*/  BSSY B0, `(.L_x_9) ;  /* 0x000002a000007945 */ /* 0x000fe20003800000 */
[----:B------:R-:W-:Y:S01]  /*1310*/  DMUL R44, R44, UR4 ;  /* 0x000000042c2c7c28 */ /* 0x000fe20008000000 */
[----:B------:R-:W-:Y:S01]  /*1320*/  SHF.R.U32.HI R22, RZ, 0x1f, R51 ;  /* 0x0000001fff167819 */ /* 0x000fe20000011633 */
[----:B------:R-:W-:Y:S02]  /*1330*/  IMAD.MOV.U32 R34, RZ, RZ, R4 ;  /* 0x000000ffff227224 */ /* 0x000fe400078e0004 */
[----:B------:R-:W-:Y:S01]  /*1340*/  IMAD.MOV.U32 R35, RZ, RZ, R5 ;  /* 0x000000ffff237224 */ /* 0x000fe200078e0005 */
[----:B------:R-:W-:Y:S01]  /*1350*/  LOP3.LUT R23, R21, 0x7ff00000, RZ, 0xc0, !PT ;  /* 0x7ff0000015177812 */ /* 0x000fe200078ec0ff */
[----:B------:R-:W-:-:S03]  /*1360*/  IMAD.SHL.U32 R62, R62, 0x2, RZ ;  /* 0x000000023e3e7824 */ /* 0x000fc600078e00ff */
        /* <DEDUP_REMOVED lines=13> */
[----:B------:R-:W0:Y:S01]  /*1440*/  LDC R4, c[0x0][0x238] ;  /* 0x00008e00ff047b82 */ /* 0x000e220000000800 */
[----:B------:R-:W-:-:S06]  /*1450*/  DSETP.GT.AND P0, PT, |R2|, 1, PT ;  /* 0x3ff000000200742a */ /* 0x000fcc0003f04200 */
[----:B------:R-:W-:Y:S02]  /*1460*/  SEL R34, RZ, 0x7ff00000, !P0 ;  /* 0x7ff00000ff227807 */ /* 0x000fe40004000000 */
[----:B------:R-:W-:-:S13]  /*1470*/  ISETP.GE.AND P0, PT, R33, RZ, PT ;  /* 0x000000ff2100720c */ /* 0x000fda0003f06270 */
[----:B------:R-:W-:Y:S02]  /*1480*/  @!P0 LOP3.LUT R34, R34, 0x7ff00000, RZ, 0x3c, !PT ;  /* 0x7ff0000022228812 */ /* 0x000fe400078e3cff */
[----:B0-----:R-:W-:-:S04]  /*1490*/  ISETP.NE.AND P0, PT, R4, -0x1, PT ;  /* 0xffffffff0400780c */ /* 0x001fc80003f05270 */
[----:B------:R-:W-:Y:S01]  /*14a0*/  SEL R35, R34, 0x3ff00000, P0 ;  /* 0x3ff0000022237807 */ /* 0x000fe20000000000 */
[----:B------:R-:W-:Y:S01]  /*14b0*/  IMAD.MOV.U32 R34, RZ, RZ, RZ ;  /* 0x000000ffff227224 */ /* 0x000fe200078e00ff */
[----:B------:R-:W-:Y:S07]  /*14c0*/  BRA `(.L_x_10) ;  /* 0x0000000000347947 */ /* 0x000fee0003800000 */
.L_x_11:
        /* <DEDUP_REMOVED lines=13> */
.L_x_10:
[----:B------:R-:W-:Y:S05]  /*15a0*/  BSYNC B0 ;  /* 0x0000000000007941 */ /* 0x000fea0003800000 */
.L_x_9:
[----:B------:R-:W-:Y:S01]  /*15b0*/  DADD R4, -RZ, |R2| ;  /* 0x00000000ff047229 */ /* 0x000fe20000000502 */
[----:B------:R-:W-:Y:S01]  /*15c0*/  SHF.R.U32.HI R20, RZ, 0x14, R45 ;  /* 0x00000014ff147819 */ /* 0x000fe2000001162d */
[----:B------:R-:W0:Y:S01]  /*15d0*/  I2F.F64 R62, R62 ;  /* 0x0000003e003e7312 */ /* 0x000e220000201c00 */
[----:B------:R-:W-:Y:S01]  /*15e0*/  PRMT R36, R177, 0x8880, RZ ;  /* 0x00008880b1247816 */ /* 0x000fe200000000ff */
[----:B------:R-:W-:Y:S01]  /*15f0*/  BSSY B0, `(.L_x_12) ;  /* 0x000000f000007945 */ /* 0x000fe20003800000 */
[----:B------:R-:W-:Y:S01]  /*1600*/  IMAD R9, R9, -0x38, R37 ;  /* 0xffffffc809097824 */ /* 0x000fe200078e0225 */
[----:B------:R-:W-:Y:S01]  /*1610*/  LEA.HI.SX32 R51, R51, R22, 0x1b ;  /* 0x0000001633337211 */ /* 0x000fe200078fdaff */
[----:B------:R-:W-:Y:S01]  /*1620*/  IMAD.MOV.U32 R21, RZ, RZ, R44 ;  /* 0x000000ffff157224 */ /* 0x000fe200078e002c */
[----:B------:R-:W-:Y:S01]  /*1630*/  LEA.HI R53, R53, R10, RZ, 0x19 ;  /* 0x0000000a35357211 */ /* 0x000fe200078fc8ff */
[----:B------:R-:W-:Y:S01]  /*1640*/  IMAD.MOV.U32 R22, RZ, RZ, R45 ;  /* 0x000000ffff167224 */ /* 0x000fe200078e002d */
[----:B------:R-:W-:Y:S01]  /*1650*/  SHF.R.S32.HI R36, RZ, 0x1, R36 ;  /* 0x00000001ff247819 */ /* 0x000fe20000011424 */
[----:B------:R-:W-:Y:S01]  /*1660*/  IMAD.MOV.U32 R30, RZ, RZ, R4 ;  /* 0x000000ffff1e7224 */ /* 0x000fe200078e0004 */
[----:B------:R-:W-:Y:S01]  /*1670*/  SGXT.U32 R4, R20, 0xb ;  /* 0x0000000b1404781a */ /* 0x000fe20000000000 */
[----:B------:R-:W-:Y:S01]  /*1680*/  IMAD.MOV.U32 R31, RZ, RZ, R5 ;  /* 0x000000ffff1f7224 */ /* 0x000fe200078e0005 */
[----:B------:R-:W-:-:S03]  /*1690*/  MOV R80, 0x16e0 ;  /* 0x000016e000507802 */ /* 0x000fc60000000f00 */
[----:B------:R-:W-:-:S05]  /*16a0*/  VIADD R5, R4, 0xfffffc0c ;  /* 0xfffffc0c04057836 */ /* 0x000fca0000000000 */
[CC--:B------:R-:W-:Y:S02]  /*16b0*/  SHF.L.U64.HI R37, R44.reuse, R5.reuse, R45 ;  /* 0x000000052c257219 */ /* 0x0c0fe4000001022d */
[----:B0-----:R-:W-:-:S07]  /*16c0*/  SHF.L.U32 R50, R44, R5, RZ ;  /* 0x000000052c327219 */ /* 0x001fce00000006ff */
[----:B------:R-:W-:Y:S05]  /*16d0*/  CALL.REL.NOINC `($triton_$__internal_accurate_pow) ;  /* 0x0000007c00587944 */ /* 0x000fea0003c00000 */
[----:B------:R-:W-:Y:S05]  /*16e0*/  BSYNC B0 ;  /* 0x0000000000007941 */ /* 0x000fea0003800000 */
.L_x_12:
        /* <DEDUP_REMOVED lines=11> */
.L_x_13:
        /* <DEDUP_REMOVED lines=11> */
.L_x_14:
[----:B------:R-:W-:Y:S01]  /*1850*/  DADD R20, R2, R44 ;  /* 0x0000000002147229 */ /* 0x000fe2000000002c */
[----:B------:R-:W-:Y:S01]  /*1860*/  PRMT R76, R36, 0x9910, RZ ;  /* 0x00009910244c7816 */ /* 0x000fe200000000ff */
[----:B------:R-:W-:Y:S01]  /*1870*/  UMOV UR4, 0x92492492 ;  /* 0x9249249200047882 */ /* 0x000fe20000000000 */
[----:B------:R-:W-:Y:S01]  /*1880*/  UMOV UR5, 0x3f924924 ;  /* 0x3f92492400057882 */ /* 0x000fe20000000000 */
[----:B------:R-:W-:Y:S01]  /*1890*/  BSSY B0, `(.L_x_15) ;  /* 0x0000029000007945 */ /* 0x000fe20003800000 */
[----:B------:R-:W-:Y:S01]  /*18a0*/  DMUL R62, R62, UR4 ;  /* 0x000000043e3e7c28 */ /* 0x000fe20008000000 */
[----:B------:R-:W-:Y:S02]  /*18b0*/  IMAD.MOV.U32 R36, RZ, RZ, R4 ;  /* 0x000000ffff247224 */ /* 0x000fe400078e0004 */
[----:B------:R-:W-:Y:S02]  /*18c0*/  IMAD.MOV.U32 R37, RZ, RZ, R5 ;  /* 0x000000ffff257224 */ /* 0x000fe400078e0005 */
        /* <DEDUP_REMOVED lines=24> */
.L_x_17:
        /* <DEDUP_REMOVED lines=13> */
.L_x_16:
[----:B------:R-:W-:Y:S05]  /*1b20*/  BSYNC B0 ;  /* 0x0000000000007941 */ /* 0x000fea0003800000 */
.L_x_15:
[----:B------:R-:W-:Y:S01]  /*1b30*/  DADD R4, -RZ, |R2| ;  /* 0x00000000ff047229 */ /* 0x000fe20000000502 */
[----:B------:R-:W-:Y:S01]  /*1b40*/  SHF.R.U32.HI R20, RZ, 0x14, R63 ;  /* 0x00000014ff147819 */ /* 0x000fe2000001163f */
[----:B------:R-:W0:Y:S01]  /*1b50*/  I2F.F64 R76, R76 ;  /* 0x0000004c004c7312 */ /* 0x000e220000201c00 */
[----:B------:R-:W-:Y:S01]  /*1b60*/  IMAD R176, R51, -0x38, R41 ;  /* 0xffffffc833b07824 */ /* 0x000fe200078e0229 */
[----:B------:R-:W-:Y:S01]  /*1b70*/  PRMT R41, R53, 0x8880, RZ ;  /* 0x0000888035297816 */ /* 0x000fe200000000ff */
[----:B------:R-:W-:Y:S01]  /*1b80*/  BSSY B0, `(.L_x_18) ;  /* 0x000000d000007945 */ /* 0x000fe20003800000 */
[----:B------:R-:W-:Y:S01]  /*1b90*/  LOP3.LUT R40, R9, 0x80, RZ, 0xc0, !PT ;  /* 0x0000008009287812 */ /* 0x000fe200078ec0ff */
[----:B------:R-:W-:Y:S01]  /*1ba0*/  IMAD.MOV.U32 R21, RZ, RZ, R62 ;  /* 0x000000ffff157224 */ /* 0x000fe200078e003e */
[----:B------:R-:W-:Y:S01]  /*1bb0*/  SHF.R.S32.HI R41, RZ, 0x1, R41 ;  /* 0x00000001ff297819 */ /* 0x000fe20000011429 */
[----:B------:R-:W-:Y:S01]  /*1bc0*/  IMAD.MOV.U32 R22, RZ, RZ, R63 ;  /* 0x000000ffff167224 */ /* 0x000fe200078e003f */
[----:B------:R-:W-:Y:S01]  /*1bd0*/  MOV R80, 0x1c50 ;  /* 0x00001c5000507802 */ /* 0x000fe20000000f00 */
        /* <DEDUP_REMOVED lines=8> */
.L_x_18:
        /* <DEDUP_REMOVED lines=11> */
.L_x_19:
        /* <DEDUP_REMOVED lines=11> */
.L_x_20:
        /* <DEDUP_REMOVED lines=32> */
.L_x_23:
        /* <DEDUP_REMOVED lines=13> */
.L_x_22:
[----:B------:R-:W-:Y:S05]  /*2090*/  BSYNC B0 ;  /* 0x0000000000007941 */ /* 0x000fea0003800000 */
.L_x_21:
[----:B------:R-:W-:Y:S01]  /*20a0*/  DADD R4, -RZ, |R2| ;  /* 0x00000000ff047229 */ /* 0x000fe20000000502 */
[----:B------:R-:W-:Y:S01]  /*20b0*/  SHF.R.U32.HI R20, RZ, 0x14, R77 ;  /* 0x00000014ff147819 */ /* 0x000fe2000001164d */
[----:B------:R-:W0:Y:S01]  /*20c0*/  I2F.F64 R50, R50 ;  /* 0x0000003200327312 */ /* 0x000e220000201c00 */
[----:B------:R-:W-:Y:S01]  /*20d0*/  PRMT R41, R176, 0x8880, RZ ;  /* 0x00008880b0297816 */ /* 0x000fe200000000ff */
[----:B------:R-:W-:Y:S01]  /*20e0*/  BSSY B0, `(.L_x_24) ;  /* 0x000000d000007945 */ /* 0x000fe20003800000 */
[----:B------:R-:W-:Y:S01]  /*20f0*/  LEA.HI R40, R40, R9, RZ, 0x19 ;  /* 0x0000000928287211 */ /* 0x000fe200078fc8ff */
        /* <DEDUP_REMOVED lines=12> */
.L_x_24:
        /* <DEDUP_REMOVED lines=11> */
.L_x_25:
        /* <DEDUP_REMOVED lines=11> */
.L_x_26:
        /* <DEDUP_REMOVED lines=32> */
.L_x_29:
        /* <DEDUP_REMOVED lines=13> */
.L_x_28:
[----:B------:R-:W-:Y:S05]  /*25f0*/  BSYNC B0 ;  /* 0x0000000000007941 */ /* 0x000fea0003800000 */
.L_x_27:
[--C-:B------:R-:W-:Y:S01]  /*2600*/  SHF.R.U32.HI R20, RZ, 0x14, R51.reuse ;  /* 0x00000014ff147819 */ /* 0x100fe20000011633 */
[----:B------:R-:W-:Y:S01]  /*2610*/  DADD R4, -RZ, |R2| ;  /* 0x00000000ff047229 */ /* 0x000fe20000000502 */
[----:B------:R-:W-:Y:S01]  /*2620*/  PRMT R70, R40, 0x8880, RZ ;  /* 0x0000888028467816 */ /* 0x000fe200000000ff */
[----:B------:R-:W-:Y:S01]  /*2630*/  BSSY B0, `(.L_x_30) ;  /* 0x000000d000007945 */ /* 0x000fe20003800000 */
[----:B------:R-:W0:Y:S01]  /*2640*/  I2F.F64 R40, R41 ;  /* 0x0000002900287312 */ /* 0x000e220000201c00 */
[----:B------:R-:W-:Y:S01]  /*2650*/  SGXT.U32 R20, R20, 0xb ;  /* 0x0000000b1414781a */ /* 0x000fe20000000000 */
[----:B------:R-:W-:Y:S01]  /*2660*/  IMAD.MOV.U32 R21, RZ, RZ, R50 ;  /* 0x000000ffff157224 */ /* 0x000fe200078e0032 */
[----:B------:R-:W-:Y:S01]  /*2670*/  SHF.R.S32.HI R70, RZ, 0x1, R70 ;  /* 0x00000001ff467819 */ /* 0x000fe20000011446 */
[----:B------:R-:W-:Y:S01]  /*2680*/  IMAD.MOV.U32 R22, RZ, RZ, R51 ;  /* 0x000000ffff167224 */ /* 0x000fe200078e0033 */
[----:B------:R-:W-:Y:S01]  /*2690*/  MOV R80, 0x2700 ;  /* 0x0000270000507802 */ /* 0x000fe20000000f00 */
[----:B------:R-:W-:-:S02]  /*26a0*/  VIADD R79, R20, 0xfffffc0c ;  /* 0xfffffc0c144f7836 */ /* 0x000fc40000000000 */
[----:B------:R-:W-:Y:S02]  /*26b0*/  IMAD.MOV.U32 R30, RZ, RZ, R4 ;  /* 0x000000ffff1e7224 */ /* 0x000fe400078e0004 */
[----:B------:R-:W-:Y:S01]  /*26c0*/  IMAD.MOV.U32 R31, RZ, RZ, R5 ;  /* 0x000000ffff1f7224 */ /* 0x000fe200078e0005 */
[CC--:B------:R-:W-:Y:S02]  /*26d0*/  SHF.L.U64.HI R71, R50.reuse, R79.reuse, R51 ;  /* 0x0000004f32477219 */ /* 0x0c0fe40000010233 */
[----:B------:R-:W-:-:S07]  /*26e0*/  SHF.L.U32 R79, R50, R79, RZ ;  /* 0x0000004f324f7219 */ /* 0x000fce00000006ff */
[----:B0-----:R-:W-:Y:S05]  /*26f0*/  CALL.REL.NOINC `($triton_$__internal_accurate_pow) ;  /* 0x0000006c00507944 */ /* 0x001fea0003c00000 */
[----:B------:R-:W-:Y:S05]  /*2700*/  BSYNC B0 ;  /* 0x0000000000007941 */ /* 0x000fea0003800000 */
.L_x_30:
        /* <DEDUP_REMOVED lines=11> */
.L_x_31:
        /* <DEDUP_REMOVED lines=11> */
.L_x_32:
        /* <DEDUP_REMOVED lines=32> */
.L_x_35:
        /* <DEDUP_REMOVED lines=13> */
.L_x_34:
[----:B------:R-:W-:Y:S05]  /*2b40*/  BSYNC B0 ;  /* 0x0000000000007941 */ /* 0x000fea0003800000 */
.L_x_33:
[----:B------:R-:W-:Y:S01]  /*2b50*/  DADD R4, -RZ, |R2| ;  /* 0x00000000ff047229 */ /* 0x000fe20000000502 */
[----:B------:R-:W-:Y:S01]  /*2b60*/  SHF.R.U32.HI R20, RZ, 0x14, R41 ;  /* 0x00000014ff147819 */ /* 0x000fe20000011629 */
[----:B------:R-:W0:Y:S01]  /*2b70*/  I2F.F64 R82, R82 ;  /* 0x0000005200527312 */ /* 0x000e220000201c00 */
[----:B------:R-:W-:Y:S01]  /*2b80*/  IMAD.U32 R79, R61, 0x10000, RZ ;  /* 0x000100003d4f7824 */ /* 0x000fe200078e00ff */
[----:B------:R-:W-:Y:S01]  /*2b90*/  BSSY B0, `(.L_x_36) ;  /* 0x000000e000007945 */ /* 0x000fe20003800000 */
[----:B------:R-:W-:Y:S01]  /*2ba0*/  IMAD.U32 R81, R60, 0x10000, RZ ;  /* 0x000100003c517824 */ /* 0x000fe200078e00ff */
[----:B------:R-:W-:Y:S01]  /*2bb0*/  MOV R80, 0x2c70 ;  /* 0x00002c7000507802 */ /* 0x000fe20000000f00 */
[----:B------:R-:W-:Y:S02]  /*2bc0*/  IMAD.U32 R84, R75, 0x10000, RZ ;  /* 0x000100004b547824 */ /* 0x000fe400078e00ff */
[----:B------:R-:W-:Y:S02]  /*2bd0*/  IMAD.U32 R86, R78, 0x10000, RZ ;  /* 0x000100004e567824 */ /* 0x000fe400078e00ff */
[----:B------:R-:W-:Y:S01]  /*2be0*/  IMAD.MOV.U32 R30, RZ, RZ, R4 ;  /* 0x000000ffff1e7224 */ /* 0x000fe200078e0004 */
[----:B------:R-:W-:Y:S01]  /*2bf0*/  SGXT.U32 R4, R20, 0xb ;  /* 0x0000000b1404781a */ /* 0x000fe20000000000 */
[----:B------:R-:W-:-:S02]  /*2c00*/  IMAD.MOV.U32 R31, RZ, RZ, R5 ;  /* 0x000000ffff1f7224 */ /* 0x000fc400078e0005 */
[----:B------:R-:W-:Y:S02]  /*2c10*/  IMAD.MOV.U32 R21, RZ, RZ, R40 ;  /* 0x000000ffff157224 */ /* 0x000fe400078e0028 */
[----:B------:R-:W-:Y:S02]  /*2c20*/  VIADD R61, R4, 0xfffffc0c ;  /* 0xfffffc0c043d7836 */ /* 0x000fe40000000000 */
[----:B------:R-:W-:-:S03]  /*2c30*/  IMAD.MOV.U32 R22, RZ, RZ, R41 ;  /* 0x000000ffff167224 */ /* 0x000fc600078e0029 */
[CC--:B------:R-:W-:Y:S02]  /*2c40*/  SHF.L.U64.HI R60, R40.reuse, R61.reuse, R41 ;  /* 0x0000003d283c7219 */ /* 0x0c0fe40000010229 */
[----:B0-----:R-:W-:-:S07]  /*2c50*/  SHF.L.U32 R61, R40, R61, RZ ;  /* 0x0000003d283d7219 */ /* 0x001fce00000006ff */
[----:B------:R-:W-:Y:S05]  /*2c60*/  CALL.REL.NOINC `($triton_$__internal_accurate_pow) ;  /* 0x0000006400f47944 */ /* 0x000fea0003c00000 */
[----:B------:R-:W-:Y:S05]  /*2c70*/  BSYNC B0 ;  /* 0x0000000000007941 */ /* 0x000fea0003800000 */
.L_x_36:
        /* <DEDUP_REMOVED lines=11> */
.L_x_37:
        /* <DEDUP_REMOVED lines=11> */
.L_x_38:
[----:B------:R-:W-:Y:S01]  /*2de0*/  DADD R20, R2, R40 ;  /* 0x0000000002147229 */ /* 0x000fe20000000028 */
[----:B------:R-:W-:Y:S01]  /*2df0*/  UMOV UR4, 0x92492492 ;  /* 0x9249249200047882 */ /* 0x000fe20000000000 */
[----:B------:R-:W-:Y:S01]  /*2e00*/  DSETP.NEU.AND P6, PT, R32, RZ, PT ;  /* 0x000000ff2000722a */ /* 0x000fe20003fcd000 */
[----:B------:R-:W-:Y:S01]  /*2e10*/  UMOV UR5, 0x3f924924 ;  /* 0x3f92492400057882 */ /* 0x000fe20000000000 */
[----:B------:R-:W-:Y:S01]  /*2e20*/  DSETP.NEU.AND P1, PT, R28, RZ, PT ;  /* 0x000000ff1c00722a */ /* 0x000fe20003f2d000 */
[----:B------:R-:W-:Y:S01]  /*2e30*/  IMAD.U32 R75, R42, 0x10000, RZ ;  /* 0x000100002a4b7824 */ /* 0x000fe200078e00ff */
[----:B------:R-:W-:Y:S01]  /*2e40*/  BSSY B0, `(.L_x_39) ;  /* 0x0000030000007945 */ /* 0x000fe20003800000 */
[----:B------:R-:W-:Y:S01]  /*2e50*/  IMAD.U32 R78, R43, 0x10000, RZ ;  /* 0x000100002b4e7824 */ /* 0x000fe200078e00ff */
[----:B------:R-:W-:Y:S01]  /*2e60*/  P2R R23, PR, RZ, 0x40 ;  /* 0x00000040ff177803 */ /* 0x000fe20000000000 */
[----:B------:R-:W-:Y:S01]  /*2e70*/  DSETP.NEU.AND P6, PT, R62, RZ, PT ;  /* 0x000000ff3e00722a */ /* 0x000fe20003fcd000 */
[----:B------:R-:W-:Y:S01]  /*2e80*/  LOP3.LUT R30, R21, 0x7ff00000, RZ, 0xc0, !PT ;  /* 0x7ff00000151e7812 */ /* 0x000fe200078ec0ff */
[----:B------:R-:W-:Y:S01]  /*2e90*/  DMUL R42, R82, UR4 ;  /* 0x00000004522a7c28 */ /* 0x000fe20008000000 */
[----:B------:R-:W-:Y:S01]  /*2ea0*/  P2R R22, PR, RZ, 0x2 ;  /* 0x00000002ff167803 */ /* 0x000fe20000000000 */
[----:B------:R-:W-:Y:S01]  /*2eb0*/  DSETP.NEU.AND P1, PT, R44, RZ, PT ;  /* 0x000000ff2c00722a */ /* 0x000fe20003f2d000 */
[----:B------:R-:W-:Y:S01]  /*2ec0*/  IMAD.MOV.U32 R60, RZ, RZ, R4 ;  /* 0x000000ffff3c7224 */ /* 0x000fe200078e0004 */
[----:B------:R-:W-:Y:S01]  /*2ed0*/  P2R R25, PR, RZ, 0x40 ;  /* 0x00000040ff197803 */ /* 0x000fe20000000000 */
[----:B------:R-:W-:Y:S01]  /*2ee0*/  IMAD.MOV.U32 R61, RZ, RZ, R5 ;  /* 0x000000ffff3d7224 */ /* 0x000fe200078e0005 */
[----:B------:R-:W-:-:S02]  /*2ef0*/  ISETP.NE.AND P6, PT, R30, 0x7ff00000, PT ;  /* 0x7ff000001e00780c */ /* 0x000fc40003fc5270 */
[----:B------:R-:W-:Y:S01]  /*2f00*/  P2R R24, PR, RZ, 0x2 ;  /* 0x00000002ff187803 */ /* 0x000fe20000000000 */
[----:B------:R-:W-:-:S10]  /*2f10*/  DSETP.NEU.AND P1, PT, R76, RZ, PT ;  /* 0x000000ff4c00722a */ /* 0x000fd40003f2d000 */
        /* <DEDUP_REMOVED lines=21> */
.L_x_41:
        /* <DEDUP_REMOVED lines=13> */
.L_x_40:
[----:B------:R-:W-:Y:S05]  /*3140*/  BSYNC B0 ;  /* 0x0000000000007941 */ /* 0x000fea0003800000 */
.L_x_39:
[----:B------:R-:W-:Y:S01]  /*3150*/  P2R R5, PR, RZ, 0x4 ;  /* 0x00000004ff057803 */ /* 0x000fe20000000000 */
[----:B------:R-:W-:Y:S01]  /*3160*/  BSSY B0, `(.L_x_42) ;  /* 0x0000026000007945 */ /* 0x000fe20003800000 */
[----:B------:R-:W-:Y:S01]  /*3170*/  ISETP.NE.AND P2, PT, R23, RZ, PT ;  /* 0x000000ff1700720c */ /* 0x000fe20003f45270 */
[----:B------:R-:W-:Y:S01]  /*3180*/  IMAD.U32 R19, R19, 0x10000, RZ ;  /* 0x0001000013137824 */ /* 0x000fe200078e00ff */
[----:B------:R-:W0:Y:S01]  /*3190*/  LDC R23, c[0x0][0x238] ;  /* 0x00008e00ff177b82 */ /* 0x000e220000000800 */
[----:B------:R-:W-:Y:S01]  /*31a0*/  P2R R4, PR, RZ, 0x8 ;  /* 0x00000008ff047803 */ /* 0x000fe20000000000 */
[----:B------:R-:W-:Y:S01]  /*31b0*/  IMAD.U32 R74, R74, 0x10000, RZ ;  /* 0x000100004a4a7824 */ /* 0x000fe200078e00ff */
[----:B------:R-:W-:Y:S01]  /*31c0*/  ISETP.NE.AND P3, PT, R22, RZ, PT ;  /* 0x000000ff1600720c */ /* 0x000fe20003f65270 */
[----:B------:R-:W-:Y:S01]  /*31d0*/  IMAD.MOV.U32 R21, RZ, RZ, R42 ;  /* 0x000000ffff157224 */ /* 0x000fe200078e002a */
[--C-:B------:R-:W-:Y:S01]  /*31e0*/  SHF.R.U32.HI R20, RZ, 0x14, R43.reuse ;  /* 0x00000014ff147819 */ /* 0x100fe2000001162b */
[----:B------:R-:W-:Y:S01]  /*31f0*/  IMAD.MOV.U32 R22, RZ, RZ, R43 ;  /* 0x000000ffff167224 */ /* 0x000fe200078e002b */
[----:B------:R-:W-:-:S02]  /*3200*/  ISETP.NE.AND P0, PT, R25, RZ, PT ;  /* 0x000000ff1900720c */ /* 0x000fc40003f05270 */
[----:B------:R-:W-:Y:S02]  /*3210*/  FSEL R32, R34, RZ, P2 ;  /* 0x000000ff22207208 */ /* 0x000fe40001000000 */
[----:B------:R-:W-:Y:S02]  /*3220*/  FSEL R28, R26, RZ, P3 ;  /* 0x000000ff1a1c7208 */ /* 0x000fe40001800000 */
[----:B------:R-:W-:Y:S02]  /*3230*/  FSEL R29, R27, 1.875, P3 ;  /* 0x3ff000001b1d7808 */ /* 0x000fe40001800000 */
[----:B------:R-:W-:Y:S02]  /*3240*/  FSEL R34, R35, 1.875, P2 ;  /* 0x3ff0000023227808 */ /* 0x000fe40001000000 */
[----:B------:R-:W-:Y:S02]  /*3250*/  ISETP.NE.AND P3, PT, R4, RZ, PT ;  /* 0x000000ff0400720c */ /* 0x000fe40003f65270 */
[----:B------:R-:W-:Y:S01]  /*3260*/  ISETP.NE.AND P2, PT, R5, RZ, PT ;  /* 0x000000ff0500720c */ /* 0x000fe20003f45270 */
[----:B------:R-:W-:Y:S01]  /*3270*/  DADD R4, -RZ, |R2| ;  /* 0x00000000ff047229 */ /* 0x000fe20000000502 */
[----:B------:R-:W-:-:S02]  /*3280*/  SGXT.U32 R20, R20, 0xb ;  /* 0x0000000b1414781a */ /* 0x000fc40000000000 */
[----:B------:R-:W-:Y:S02]  /*3290*/  ISETP.NE.AND P6, PT, R24, RZ, PT ;  /* 0x000000ff1800720c */ /* 0x000fe40003fc5270 */
[----:B------:R-:W-:Y:S01]  /*32a0*/  FSEL R27, R52, RZ, P0 ;  /* 0x000000ff341b7208 */ /* 0x000fe20000000000 */
[----:B------:R-:W-:Y:S01]  /*32b0*/  VIADD R33, R20, 0xfffffc0c ;  /* 0xfffffc0c14217836 */ /* 0x000fe20000000000 */
[----:B------:R-:W-:Y:S01]  /*32c0*/  FSEL R52, R53, 1.875, P0 ;  /* 0x3ff0000035347808 */ /* 0x000fe20000000000 */
[----:B------:R-:W-:Y:S01]  /*32d0*/  DSETP.NEU.AND P0, PT, R50, RZ, PT ;  /* 0x000000ff3200722a */ /* 0x000fe20003f0d000 */
[----:B------:R-:W-:Y:S01]  /*32e0*/  FSEL R26, R36, RZ, P6 ;  /* 0x000000ff241a7208 */ /* 0x000fe20003000000 */
[----:B------:R-:W-:Y:S01]  /*32f0*/  IMAD.MOV.U32 R30, RZ, RZ, R4 ;  /* 0x000000ffff1e7224 */ /* 0x000fe200078e0004 */
[----:B------:R-:W-:Y:S01]  /*3300*/  FSEL R36, R37, 1.875, P6 ;  /* 0x3ff0000025247808 */ /* 0x000fe20003000000 */
[----:B------:R-:W-:Y:S01]  /*3310*/  IMAD.MOV.U32 R31, RZ, RZ, R5 ;  /* 0x000000ffff1f7224 */ /* 0x000fe200078e0005 */
[----:B------:R-:W-:-:S02]  /*3320*/  FSEL R37, R72, RZ, P1 ;  /* 0x000000ff48257208 */ /* 0x000fc40000800000 */
[----:B------:R-:W-:Y:S02]  /*3330*/  FSEL R72, R73, 1.875, P1 ;  /* 0x3ff0000049487808 */ /* 0x000fe40000800000 */
[CC--:B------:R-:W-:Y:S02]  /*3340*/  SHF.L.U64.HI R35, R42.reuse, R33.reuse, R43 ;  /* 0x000000212a237219 */ /* 0x0c0fe4000001022b */
[----:B------:R-:W-:Y:S02]  /*3350*/  FSEL R79, R79, R84, !P5 ;  /* 0x000000544f4f7208 */ /* 0x000fe40006800000 */
[----:B------:R-:W-:Y:S02]  /*3360*/  FSEL R81, R81, R86, !P5 ;  /* 0x0000005651517208 */ /* 0x000fe40006800000 */
[----:B------:R-:W-:Y:S02]  /*3370*/  SHF.L.U32 R33, R42, R33, RZ ;  /* 0x000000212a217219 */ /* 0x000fe400000006ff */
[----:B0-----:R-:W-:-:S02]  /*3380*/  ISETP.NE.AND P1, PT, R23, 0x1, PT ;  /* 0x000000011700780c */ /* 0x001fc40003f25270 */
[----:B------:R-:W-:Y:S02]  /*3390*/  MOV R80, 0x33c0 ;  /* 0x000033c000507802 */ /* 0x000fe40000000f00 */
[----:B------:R-:W-:-:S09]  /*33a0*/  P2R R44, PR, RZ, 0x1 ;  /* 0x00000001ff2c7803 */ /* 0x000fd20000000000 */
[----:B------:R-:W-:Y:S05]  /*33b0*/  CALL.REL.NOINC `($triton_$__internal_accurate_pow) ;  /* 0x0000006000207944 */ /* 0x000fea0003c00000 */
[----:B------:R-:W-:Y:S05]  /*33c0*/  BSYNC B0 ;  /* 0x0000000000007941 */ /* 0x000fea0003800000 */
.L_x_42:
        /* <DEDUP_REMOVED lines=11> */
.L_x_43:
        /* <DEDUP_REMOVED lines=11> */
.L_x_44:
[----:B------:R-:W-:Y:S01]  /*3530*/  ISETP.NE.AND P6, PT, R44, RZ, PT ;  /* 0x000000ff2c00720c */ /* 0x000fe20003fc5270 */
[----:B------:R-:W-:Y:S01]  /*3540*/  DADD R20, R2, R42 ;  /* 0x0000000002147229 */ /* 0x000fe2000000002a */
[----:B------:R-:W-:Y:S01]  /*3550*/  IMAD.U32 R44, R17, 0x10000, RZ ;  /* 0x00010000112c7824 */ /* 0x000fe200078e00ff */
[----:B------:R-:W-:Y:S01]  /*3560*/  FSEL R50, R26, RZ, P1 ;  /* 0x000000ff1a327208 */ /* 0x000fe20000800000 */
[----:B------:R0:W0:Y:S01]  /*3570*/  F2F.F64.F32 R22, R79 ;  /* 0x0000004f00167310 */ /* 0x0000220000201800 */
[----:B------:R-:W-:Y:S01]  /*3580*/  FSEL R30, R70, RZ, P6 ;  /* 0x000000ff461e7208 */ /* 0x000fe20003000000 */
[----:B------:R-:W-:Y:S01]  /*3590*/  BSSY B0, `(.L_x_45) ;  /* 0x0000036000007945 */ /* 0x000fe20003800000 */
[----:B------:R-:W-:Y:S01]  /*35a0*/  FSEL R70, R71, 1.875, P6 ;  /* 0x3ff0000047467808 */ /* 0x000fe20003000000 */
[----:B------:R-:W-:Y:S01]  /*35b0*/  DSETP.NEU.AND P6, PT, R40, RZ, PT ;  /* 0x000000ff2800722a */ /* 0x000fe20003fcd000 */
[----:B------:R-:W-:Y:S01]  /*35c0*/  FSEL R56, R32, RZ, P1 ;  /* 0x000000ff20387208 */ /* 0x000fe20000800000 */
[----:B------:R-:W-:Y:S01]  /*35d0*/  IMAD.U32 R39, R39, 0x10000, RZ ;  /* 0x0001000027277824 */ /* 0x000fe200078e00ff */
[----:B------:R-:W-:Y:S01]  /*35e0*/  LOP3.LUT R17, R21, 0x7ff00000, RZ, 0xc0, !PT ;  /* 0x7ff0000015117812 */ /* 0x000fe200078ec0ff */
[----:B------:R0:W0:Y:S01]  /*35f0*/  F2F.F64.F32 R32, R81 ;  /* 0x0000005100207310 */ /* 0x0000220000201800 */
[----:B------:R-:W-:Y:S01]  /*3600*/  FSEL R51, R36, 1.875, P1 ;  /* 0x3ff0000024337808 */ /* 0x000fe20000800000 */
[----:B------:R-:W-:Y:S01]  /*3610*/  IMAD.MOV.U32 R35, RZ, RZ, R5 ;  /* 0x000000ffff237224 */ /* 0x000fe200078e0005 */
[----:B------:R-:W-:-:S02]  /*3620*/  P2R R26, PR, RZ, 0x40 ;  /* 0x00000040ff1a7803 */ /* 0x000fc40000000000 */
[----:B------:R-:W-:Y:S02]  /*3630*/  ISETP.NE.AND P6, PT, R17, 0x7ff00000, PT ;  /* 0x7ff000001100780c */ /* 0x000fe40003fc5270 */
[----:B------:R-:W-:Y:S02]  /*3640*/  FSEL R24, R28, RZ, P1 ;  /* 0x000000ff1c187208 */ /* 0x000fe40000800000 */
[----:B------:R-:W-:Y:S02]  /*3650*/  FSEL R25, R29, 1.875, P1 ;  /* 0x3ff000001d197808 */ /* 0x000fe40000800000 */
[----:B------:R-:W-:Y:S01]  /*3660*/  FSEL R57, R34, 1.875, P1 ;  /* 0x3ff0000022397808 */ /* 0x000fe20000800000 */
[----:B------:R-:W-:Y:S01]  /*3670*/  IMAD.MOV.U32 R34, RZ, RZ, R4 ;  /* 0x000000ffff227224 */ /* 0x000fe200078e0004 */
[----:B------:R-:W-:Y:S02]  /*3680*/  FSEL R36, R37, RZ, P1 ;  /* 0x000000ff25247208 */ /* 0x000fe40000800000 */
[----:B------:R-:W-:-:S02]  /*3690*/  FSEL R75, R75, R78, !P5 ;  /* 0x0000004e4b4b7208 */ /* 0x000fc40006800000 */
[----:B------:R-:W-:Y:S02]  /*36a0*/  FSEL R28, R27, RZ, P1 ;  /* 0x000000ff1b1c7208 */ /* 0x000fe40000800000 */
[----:B------:R-:W-:Y:S02]  /*36b0*/  FSEL R29, R52, 1.875, P1 ;  /* 0x3ff00000341d7808 */ /* 0x000fe40000800000 */
[----:B------:R-:W-:Y:S01]  /*36c0*/  FSEL R37, R72, 1.875, P1 ;  /* 0x3ff0000048257808 */ /* 0x000fe20000800000 */
[----:B0-----:R-:W-:Y:S06]  /*36d0*/  @P6 BRA `(.L_x_46) ;  /* 0x0000000000846947 */ /* 0x001fec0003800000 */
        /* <DEDUP_REMOVED lines=11> */
[----:B------:R-:W-:Y:S01]  /*3790*/  DSETP.GT.AND P0, PT, |R2|, 1, PT ;  /* 0x3ff000000200742a */ /* 0x000fe20003f04200 */
[----:B------:R-:W0:Y:S05]  /*37a0*/  LDC R2, c[0x0][0x238] ;  /* 0x00008e00ff027b82 */ /* 0x000e2a0000000800 */
[----:B------:R-:W-:Y:S02]  /*37b0*/  SEL R34, RZ, 0x7ff00000, !P0 ;  /* 0x7ff00000ff227807 */ /* 0x000fe40004000000 */
[----:B------:R-:W-:-:S13]  /*37c0*/  ISETP.GE.AND P0, PT, R43, RZ, PT ;  /* 0x000000ff2b00720c */ /* 0x000fda0003f06270 */
[----:B------:R-:W-:Y:S02]  /*37d0*/  @!P0 LOP3.LUT R34, R34, 0x7ff00000, RZ, 0x3c, !PT ;  /* 0x7ff0000022228812 */ /* 0x000fe400078e3cff */
[----:B0-----:R-:W-:-:S04]  /*37e0*/  ISETP.NE.AND P0, PT, R2, -0x1, PT ;  /* 0xffffffff0200780c */ /* 0x001fc80003f05270 */
[----:B------:R-:W-:Y:S01]  /*37f0*/  SEL R35, R34, 0x3ff00000, P0 ;  /* 0x3ff0000022237807 */ /* 0x000fe20000000000 */
[----:B------:R-:W-:Y:S01]  /*3800*/  IMAD.MOV.U32 R34, RZ, RZ, RZ ;  /* 0x000000ffff227224 */ /* 0x000fe200078e00ff */
[----:B------:R-:W-:Y:S07]  /*3810*/  BRA `(.L_x_46) ;  /* 0x0000000000347947 */ /* 0x000fee0003800000 */
.L_x_47:
        /* <DEDUP_REMOVED lines=13> */
.L_x_46:
[----:B------:R-:W-:Y:S05]  /*38f0*/  BSYNC B0 ;  /* 0x0000000000007941 */ /* 0x000fea0003800000 */
.L_x_45:
[----:B------:R-:W0:Y:S01]  /*3900*/  MUFU.RCP64H R3, R25 ;  /* 0x0000001900037308 */ /* 0x000e220000001800 */
[----:B------:R-:W-:Y:S01]  /*3910*/  IMAD.MOV.U32 R2, RZ, RZ, 0x1 ;  /* 0x00000001ff027424 */ /* 0x000fe200078e00ff */
[----:B------:R-:W-:Y:S01]  /*3920*/  ISETP.NE.AND P0, PT, R26, RZ, PT ;  /* 0x000000ff1a00720c */ /* 0x000fe20003f05270 */
[----:B------:R-:W-:Y:S01]  /*3930*/  IMAD.U32 R46, R7, 0x10000, RZ ;  /* 0x00010000072e7824 */ /* 0x000fe200078e00ff */
[----:B------:R-:W-:Y:S01]  /*3940*/  ULDC UR8, c[0x0][0x20] ;  /* 0x0000080000087ab9 */ /* 0x000fe20000000800 */
[----:B------:R-:W-:Y:S01]  /*3950*/  IMAD.U32 R45, R8, 0x10000, RZ ;  /* 0x00010000082d7824 */ /* 0x000fe200078e00ff */
[----:B------:R-:W-:Y:S01]  /*3960*/  FSEL R41, R60, RZ, P0 ;  /* 0x000000ff3c297208 */ /* 0x000fe20000000000 */
[----:B------:R-:W-:Y:S01]  /*3970*/  UMOV UR4, URZ ;  /* 0x0000003f00047c82 */ /* 0x000fe20008000000 */
[----:B------:R-:W-:Y:S01]  /*3980*/  FSEL R60, R61, 1.875, P0 ;  /* 0x3ff000003d3c7808 */ /* 0x000fe20000000000 */
[----:B------:R-:W-:Y:S01]  /*3990*/  UMOV UR5, 0x3ff00000 ;  /* 0x3ff0000000057882 */ /* 0x000fe20000000000 */
[----:B------:R-:W-:Y:S01]  /*39a0*/  VIADD R8, R13, -UR8 ;  /* 0x800000080d087c36 */ /* 0x000fe20008000000 */
[----:B------:R-:W-:Y:S01]  /*39b0*/  BSSY B0, `(.L_x_48) ;  /* 0x0000017000007945 */ /* 0x000fe20003800000 */
[----:B------:R-:W-:Y:S01]  /*39c0*/  DSETP.NEU.AND P3, PT, R42, RZ, PT ;  /* 0x000000ff2a00722a */ /* 0x000fe20003f6d000 */
[----:B------:R-:W-:Y:S01]  /*39d0*/  FSEL R40, R19, R74, !P5 ;  /* 0x0000004a13287208 */ /* 0x000fe20006800000 */
[----:B0-----:R-:W-:-:S08]  /*39e0*/  DFMA R4, -R24, R2, 1 ;  /* 0x3ff000001804742b */ /* 0x001fd00000000102 */
[----:B------:R-:W-:-:S08]  /*39f0*/  DFMA R4, R4, R4, R4 ;  /* 0x000000040404722b */ /* 0x000fd00000000004 */
[----:B------:R-:W-:-:S08]  /*3a00*/  DFMA R4, R2, R4, R2 ;  /* 0x000000040204722b */ /* 0x000fd00000000002 */
[----:B------:R-:W-:-:S08]  /*3a10*/  DFMA R2, -R24, R4, 1 ;  /* 0x3ff000001802742b */ /* 0x000fd00000000104 */
[----:B------:R-:W-:-:S08]  /*3a20*/  DFMA R2, R4, R2, R4 ;  /* 0x000000020402722b */ /* 0x000fd00000000004 */
[----:B------:R-:W-:-:S08]  /*3a30*/  DMUL R102, R2, 1 ;  /* 0x3ff0000002667828 */ /* 0x000fd00000000000 */
[----:B------:R-:W-:-:S08]  /*3a40*/  DFMA R4, -R24, R102, 1 ;  /* 0x3ff000001804742b */ /* 0x000fd00000000166 */
[----:B------:R-:W-:Y:S01]  /*3a50*/  DFMA R102, R2, R4, R102 ;  /* 0x000000040266722b */ /* 0x000fe20000000066 */
[----:B------:R0:W0:Y:S01]  /*3a60*/  F2F.F64.F32 R2, R75 ;  /* 0x0000004b00027310 */ /* 0x0000220000201800 */
[----:B------:R-:W-:Y:S02]  /*3a70*/  FSEL R4, R30, RZ, P1 ;  /* 0x000000ff1e047208 */ /* 0x000fe40000800000 */
[----:B------:R-:W-:-:S06]  /*3a80*/  FSEL R5, R70, 1.875, P1 ;  /* 0x3ff0000046057808 */ /* 0x000fcc0000800000 */
[----:B------:R-:W-:-:S05]  /*3a90*/  FFMA R7, RZ, R25, R103 ;  /* 0x00000019ff077223 */ /* 0x000fca0000000067 */
[----:B------:R-:W-:-:S13]  /*3aa0*/  FSETP.GT.AND P0, PT, |R7|, 1.469367938527859385e-39, PT ;  /* 0x001000000700780b */ /* 0x000fda0003f04200 */
[----:B0-----:R-:W-:Y:S05]  /*3ab0*/  @P0 BRA `(.L_x_49) ;  /* 0x0000000000180947 */ /* 0x001fea0003800000 */
[----:B------:R-:W-:Y:S01]  /*3ac0*/  IMAD.MOV.U32 R20, RZ, RZ, R24 ;  /* 0x000000ffff147224 */ /* 0x000fe200078e0018 */
[----:B------:R-:W-:Y:S01]  /*3ad0*/  MOV R61, 0x3b00 ;  /* 0x00003b00003d7802 */ /* 0x000fe20000000f00 */
[----:B------:R-:W-:-:S07]  /*3ae0*/  IMAD.MOV.U32 R21, RZ, RZ, R25 ;  /* 0x000000ffff157224 */ /* 0x000fce00078e0019 */
[----:B------:R-:W-:Y:S05]  /*3af0*/  CALL.REL.NOINC `($__internal_0_$__cuda_sm20_div_rn_f64_full) ;  /* 0x0000005000cc7944 */ /* 0x000fea0003c00000 */
[----:B------:R-:W-:Y:S02]  /*3b00*/  IMAD.MOV.U32 R102, RZ, RZ, R54 ;  /* 0x000000ffff667224 */ /* 0x000fe400078e0036 */
[----:B------:R-:W-:-:S07]  /*3b10*/  IMAD.MOV.U32 R103, RZ, RZ, R55 ;  /* 0x000000ffff677224 */ /* 0x000fce00078e0037 */
.L_x_49:
[----:B------:R-:W-:Y:S05]  /*3b20*/  BSYNC B0 ;  /* 0x0000000000007941 */ /* 0x000fea0003800000 */
.L_x_48:
[----:B------:R-:W0:Y:S01]  /*3b30*/  MUFU.RCP64H R21, R57 ;  /* 0x0000003900157308 */ /* 0x000e220000001800 */
[----:B------:R-:W-:Y:S01]  /*3b40*/  IMAD.MOV.U32 R20, RZ, RZ, 0x1 ;  /* 0x00000001ff147424 */ /* 0x000fe200078e00ff */
[----:B------:R-:W-:Y:S05]  /*3b50*/  BSSY B0, `(.L_x_50) ;  /* 0x0000012000007945 */ /* 0x000fea0003800000 */
[----:B0-----:R-:W-:-:S08]  /*3b60*/  DFMA R24, -R56, R20, 1 ;  /* 0x3ff000003818742b */ /* 0x001fd00000000114 */
[----:B------:R-:W-:-:S08]  /*3b70*/  DFMA R24, R24, R24, R24 ;  /* 0x000000181818722b */ /* 0x000fd00000000018 */
[----:B------:R-:W-:-:S08]  /*3b80*/  DFMA R24, R20, R24, R20 ;  /* 0x000000181418722b */ /* 0x000fd00000000014 */
[----:B------:R-:W-:-:S08]  /*3b90*/  DFMA R20, -R56, R24, 1 ;  /* 0x3ff000003814742b */ /* 0x000fd00000000118 */
[----:B------:R-:W-:-:S08]  /*3ba0*/  DFMA R20, R24, R20, R24 ;  /* 0x000000141814722b */ /* 0x000fd00000000018 */
[----:B------:R-:W-:-:S08]  /*3bb0*/  DMUL R100, R20, 1 ;  /* 0x3ff0000014647828 */ /* 0x000fd00000000000 */
[----:B------:R-:W-:-:S08]  /*3bc0*/  DFMA R24, -R56, R100, 1 ;  /* 0x3ff000003818742b */ /* 0x000fd00000000164 */
[----:B------:R-:W-:-:S10]  /*3bd0*/  DFMA R100, R20, R24, R100 ;  /* 0x000000181464722b */ /* 0x000fd40000000064 */
[----:B------:R-:W-:-:S05]  /*3be0*/  FFMA R7, RZ, R57, R101 ;  /* 0x00000039ff077223 */ /* 0x000fca0000000065 */
[----:B------:R-:W-:-:S13]  /*3bf0*/  FSETP.GT.AND P0, PT, |R7|, 1.469367938527859385e-39, PT ;  /* 0x001000000700780b */ /* 0x000fda0003f04200 */
[----:B------:R-:W-:Y:S05]  /*3c00*/  @P0 BRA `(.L_x_51) ;  /* 0x0000000000180947 */ /* 0x000fea0003800000 */
[----:B------:R-:W-:Y:S01]  /*3c10*/  IMAD.MOV.U32 R20, RZ, RZ, R56 ;  /* 0x000000ffff147224 */ /* 0x000fe200078e0038 */
[----:B------:R-:W-:Y:S01]  /*3c20*/  MOV R61, 0x3c50 ;  /* 0x00003c50003d7802 */ /* 0x000fe20000000f00 */
[----:B------:R-:W-:-:S07]  /*3c30*/  IMAD.MOV.U32 R21, RZ, RZ, R57 ;  /* 0x000000ffff157224 */ /* 0x000fce00078e0039 */
[----:B------:R-:W-:Y:S05]  /*3c40*/  CALL.REL.NOINC `($__internal_0_$__cuda_sm20_div_rn_f64_full) ;  /* 0x0000005000787944 */ /* 0x000fea0003c00000 */
[----:B------:R-:W-:Y:S02]  /*3c50*/  IMAD.MOV.U32 R100, RZ, RZ, R54 ;  /* 0x000000ffff647224 */ /* 0x000fe400078e0036 */
[----:B------:R-:W-:-:S07]  /*3c60*/  IMAD.MOV.U32 R101, RZ, RZ, R55 ;  /* 0x000000ffff657224 */ /* 0x000fce00078e0037 */
.L_x_51:
[----:B------:R-:W-:Y:S05]  /*3c70*/  BSYNC B0 ;  /* 0x0000000000007941 */ /* 0x000fea0003800000 */
.L_x_50:
        /* <DEDUP_REMOVED lines=20> */
.L_x_53:
[----:B------:R-:W-:Y:S05]  /*3dc0*/  BSYNC B0 ;  /* 0x0000000000007941 */ /* 0x000fea0003800000 */
.L_x_52:
        /* <DEDUP_REMOVED lines=20> */
.L_x_55:
[----:B------:R-:W-:Y:S05]  /*3f10*/  BSYNC B0 ;  /* 0x0000000000007941 */ /* 0x000fea0003800000 */
.L_x_54:
[----:B------:R-:W-:Y:S01]  /*3f20*/  DMUL R102, R22, R102 ;  /* 0x0000006616667228 */ /* 0x000fe20000000000 */
[----:B------:R-:W-:Y:S01]  /*3f30*/  UMOV UR8, 0x6dc9c883 ;  /* 0x6dc9c88300087882 */ /* 0x000fe20000000000 */
[----:B------:R-:W-:Y:S01]  /*3f40*/  UMOV UR9, 0x3fe45f30 ;  /* 0x3fe45f3000097882 */ /* 0x000fe20000000000 */
[----:B------:R-:W-:Y:S01]  /*3f50*/  BSSY B2, `(.L_x_56) ;  /* 0x0000026000027945 */ /* 0x000fe20003800000 */
[----:B------:R-:W-:-:S04]  /*3f60*/  DMUL R100, R32, R100 ;  /* 0x0000006420647228 */ /* 0x000fc80000000000 */
[----:B------:R-:W-:Y:S02]  /*3f70*/  DMUL R98, R102, UR8 ;  /* 0x0000000866627c28 */ /* 0x000fe40008000000 */
[----:B------:R-:W-:Y:S02]  /*3f80*/  LOP3.LUT R7, R103, 0x7fffffff, RZ, 0xc0, !PT ;  /* 0x7fffffff67077812 */ /* 0x000fe400078ec0ff */
[----:B------:R-:W-:Y:S02]  /*3f90*/  ISETP.NE.AND P5, PT, R102, RZ, PT ;  /* 0x000000ff6600720c */ /* 0x000fe40003fa5270 */
[C---:B------:R-:W-:Y:S02]  /*3fa0*/  ISETP.EQ.AND P0, PT, R7.reuse, 0x7ff00000, PT ;  /* 0x7ff000000700780c */ /* 0x040fe40003f02270 */
[----:B------:R-:W-:-:S04]  /*3fb0*/  ISETP.EQ.AND P2, PT, R7, 0x7ff00000, PT ;  /* 0x7ff000000700780c */ /* 0x000fc80003f42270 */
[----:B------:R-:W-:-:S07]  /*3fc0*/  P2R R185, PR, RZ, 0x4 ;  /* 0x00000004ffb97803 */ /* 0x000fce0000000000 */
[----:B------:R-:W-:Y:S05]  /*3fd0*/  @!P5 BRA P0, `(.L_x_57) ;  /* 0x00000000006cd947 */ /* 0x000fea0000000000 */
[----:B------:R-:W0:Y:S01]  /*3fe0*/  F2I.F64 R7, R98 ;  /* 0x0000006200077311 */ /* 0x000e220000301100 */
[----:B------:R-:W-:Y:S01]  /*3ff0*/  UMOV UR8, 0x54442d18 ;  /* 0x54442d1800087882 */ /* 0x000fe20000000000 */
[----:B------:R-:W-:Y:S01]  /*4000*/  UMOV UR9, 0x3ff921fb ;  /* 0x3ff921fb00097882 */ /* 0x000fe20000000000 */
[----:B------:R-:W-:Y:S01]  /*4010*/  DSETP.GE.AND P0, PT, |R102|, 2.14748364800000000000e+09, PT ;  /* 0x41e000006600742a */ /* 0x000fe20003f06200 */
[----:B------:R-:W-:Y:S04]  /*4020*/  BSSY B3, `(.L_x_58) ;  /* 0x0000014000037945 */ /* 0x000fe80003800000 */
[----:B0-----:R-:W0:Y:S01]  /*4030*/  I2F.F64 R96, R7 ;  /* 0x0000000700607312 */ /* 0x001e220000201c00 */
[----:B------:R1:W-:Y:S01]  /*4040*/  STL [R8], R7 ;  /* 0x0000000708007387 */ /* 0x0003e20000100800 */
[----:B0-----:R-:W-:Y:S01]  /*4050*/  DFMA R20, -R96, UR8, R102 ;  /* 0x0000000860147c2b */ /* 0x001fe20008000166 */
[----:B------:R-:W-:Y:S01]  /*4060*/  UMOV UR8, 0x33145c00 ;  /* 0x33145c0000087882 */ /* 0x000fe20000000000 */
[----:B------:R-:W-:-:S06]  /*4070*/  UMOV UR9, 0x3c91a626 ;  /* 0x3c91a62600097882 */ /* 0x000fcc0000000000 */
[----:B------:R-:W-:Y:S01]  /*4080*/  DFMA R20, -R96, UR8, R20 ;  /* 0x0000000860147c2b */ /* 0x000fe20008000114 */
[----:B------:R-:W-:Y:S01]  /*4090*/  UMOV UR8, 0x252049c0 ;  /* 0x252049c000087882 */ /* 0x000fe20000000000 */
[----:B------:R-:W-:-:S06]  /*40a0*/  UMOV UR9, 0x397b839a ;  /* 0x397b839a00097882 */ /* 0x000fcc0000000000 */
[----:B------:R-:W-:Y:S01]  /*40b0*/  DFMA R96, -R96, UR8, R20 ;  /* 0x0000000860607c2b */ /* 0x000fe20008000114 */
[----:B-1----:R-:W-:Y:S10]  /*40c0*/  @!P0 BRA `(.L_x_59) ;  /* 0x0000000000248947 */ /* 0x002ff40003800000 */
[----:B------:R-:W-:Y:S01]  /*40d0*/  BSSY B4, `(.L_x_60) ;  /* 0x0000005000047945 */ /* 0x000fe20003800000 */
[----:B------:R-:W-:Y:S01]  /*40e0*/  IMAD.MOV.U32 R26, RZ, RZ, R102 ;  /* 0x000000ffff1a7224 */ /* 0x000fe200078e0066 */
[----:B------:R-:W-:Y:S01]  /*40f0*/  MOV R17, 0x4120 ;  /* 0x0000412000117802 */ /* 0x000fe20000000f00 */
[----:B------:R-:W-:-:S07]  /*4100*/  IMAD.MOV.U32 R19, RZ, RZ, R103 ;  /* 0x000000ffff137224 */ /* 0x000fce00078e0067 */
[----:B------:R-:W-:Y:S05]  /*4110*/  CALL.REL.NOINC `($triton_$__internal_trig_reduction_slowpathd) ;  /* 0x0000005c00a87944 */ /* 0x000fea0003c00000 */
[----:B------:R-:W-:Y:S05]  /*4120*/  BSYNC B4 ;  /* 0x0000000000047941 */ /* 0x000fea0003800000 */
.L_x_60:
[----:B------:R0:W5:Y:S01]  /*4130*/  LDL R7, [R8] ;  /* 0x0000000008077983 */ /* 0x0001620000100800 */
[----:B------:R-:W-:Y:S02]  /*4140*/  IMAD.MOV.U32 R96, RZ, RZ, R26 ;  /* 0x000000ffff607224 */ /* 0x000fe400078e001a */
[----:B------:R-:W-:-:S07]  /*4150*/  IMAD.MOV.U32 R97, RZ, RZ, R27 ;  /* 0x000000ffff617224 */ /* 0x000fce00078e001b */
.L_x_59:
[----:B------:R-:W-:Y:S05]  /*4160*/  BSYNC B3 ;  /* 0x0000000000037941 */ /* 0x000fea0003800000 */
.L_x_58:
[----:B-----5:R-:W-:Y:S01]  /*4170*/  VIADD R7, R7, 0x1 ;  /* 0x0000000107077836 */ /* 0x020fe20000000000 */
[----:B------:R-:W-:Y:S06]  /*4180*/  BRA `(.L_x_61) ;  /* 0x0000000000087947 */ /* 0x000fec0003800000 */
.L_x_57:
[----:B------:R-:W-:Y:S01]  /*4190*/  DMUL R96, RZ, R102 ;  /* 0x00000066ff607228 */ /* 0x000fe20000000000 */
[----:B------:R-:W-:-:S10]  /*41a0*/  IMAD.MOV.U32 R7, RZ, RZ, 0x1 ;  /* 0x00000001ff077424 */ /* 0x000fd400078e00ff */
.L_x_61:
[----:B------:R-:W-:Y:S05]  /*41b0*/  BSYNC B2 ;  /* 0x0000000000027941 */ /* 0x000fea0003800000 */
.L_x_56:
[----:B------:R-:W1:Y:S01]  /*41c0*/  MUFU.RCP64H R21, R37 ;  /* 0x0000002500157308 */ /* 0x000e620000001800 */
[----:B------:R-:W-:Y:S01]  /*41d0*/  IMAD.MOV.U32 R20, RZ, RZ, 0x1 ;  /* 0x00000001ff147424 */ /* 0x000fe200078e00ff */
[----:B------:R-:W-:Y:S01]  /*41e0*/  BSSY B0, `(.L_x_62) ;  /* 0x0000019000007945 */ /* 0x000fe20003800000 */
[----:B------:R-:W-:Y:S02]  /*41f0*/  FSEL R42, R34, RZ, P3 ;  /* 0x000000ff222a7208 */ /* 0x000fe40001800000 */
[----:B------:R-:W-:Y:S02]  /*4200*/  FSEL R43, R35, 1.875, P3 ;  /* 0x3ff00000232b7808 */ /* 0x000fe40001800000 */
[----:B------:R-:W-:Y:S01]  /*4210*/  FSEL R34, R41, RZ, P1 ;  /* 0x000000ff29227208 */ /* 0x000fe20000800000 */
[----:B------:R-:W-:Y:S01]  /*4220*/  IMAD.U32 R41, R18, 0x10000, RZ ;  /* 0x0001000012297824 */ /* 0x000fe200078e00ff */
[----:B------:R-:W-:Y:S01]  /*4230*/  FSEL R47, R44, R39, !P4 ;  /* 0x000000272c2f7208 */ /* 0x000fe20006000000 */
[----:B------:R-:W-:Y:S01]  /*4240*/  IMAD.U32 R44, R6, 0x10000, RZ ;  /* 0x00010000062c7824 */ /* 0x000fe200078e00ff */
[----:B------:R-:W-:Y:S01]  /*4250*/  FSEL R35, R60, 1.875, P1 ;  /* 0x3ff000003c237808 */ /* 0x000fe20000800000 */
[----:B-1----:R-:W-:-:S08]  /*4260*/  DFMA R22, -R36, R20, 1 ;  /* 0x3ff000002416742b */ /* 0x002fd00000000114 */
        /* <DEDUP_REMOVED lines=13> */
[----:B0-----:R-:W-:Y:S05]  /*4340*/  CALL.REL.NOINC `($__internal_0_$__cuda_sm20_div_rn_f64_full) ;  /* 0x0000004800b87944 */ /* 0x001fea0003c00000 */
[----:B------:R-:W-:Y:S02]  /*4350*/  IMAD.MOV.U32 R72, RZ, RZ, R54 ;  /* 0x000000ffff487224 */ /* 0x000fe400078e0036 */
[----:B------:R-:W-:-:S07]  /*4360*/  IMAD.MOV.U32 R73, RZ, RZ, R55 ;  /* 0x000000ffff497224 */ /* 0x000fce00078e0037 */
.L_x_63:
[----:B------:R-:W-:Y:S05]  /*4370*/  BSYNC B0 ;  /* 0x0000000000007941 */ /* 0x000fea0003800000 */
.L_x_62:
[----:B------:R-:W1:Y:S01]  /*4380*/  LDC.64 R20, c[0x4][0x18] ;  /* 0x01000600ff147b82 */ /* 0x000e620000000a00 */
[----:B------:R-:W-:-:S05]  /*4390*/  LOP3.LUT R18, R7, 0x1, RZ, 0xc0, !PT ;  /* 0x0000000107127812 */ /* 0x000fca00078ec0ff */
[----:B------:R-:W-:-:S04]  /*43a0*/  IMAD.SHL.U32 R17, R18, 0x8, RZ ;  /* 0x0000000812117824 */ /* 0x000fc800078e00ff */
[----:B-1----:R-:W-:-:S05]  /*43b0*/  IMAD.WIDE.U32 R20, R17, 0x8, R20 ;  /* 0x0000000811147825 */ /* 0x002fca00078e0014 */
[----:B------:R1:W5:Y:S04]  /*43c0*/  LDG.E.64.CONSTANT R144, desc[UR6][R20.64+0x8] ;  /* 0x0000080614907981 */ /* 0x000368000c1e9b00 */
[----:B------:R1:W5:Y:S04]  /*43d0*/  LDG.E.64.CONSTANT R128, desc[UR6][R20.64+0x10] ;  /* 0x0000100614807981 */ /* 0x000368000c1e9b00 */
[----:B------:R1:W5:Y:S04]  /*43e0*/  LDG.E.64.CONSTANT R106, desc[UR6][R20.64+0x18] ;  /* 0x00001806146a7981 */ /* 0x000368000c1e9b00 */
[----:B------:R1:W5:Y:S04]  /*43f0*/  LDG.E.64.CONSTANT R94, desc[UR6][R20.64+0x20] ;  /* 0x00002006145e7981 */ /* 0x000368000c1e9b00 */
[----:B------:R1:W5:Y:S04]  /*4400*/  LDG.E.64.CONSTANT R92, desc[UR6][R20.64+0x28] ;  /* 0x00002806145c7981 */ /* 0x000368000c1e9b00 */
[----:B------:R1:W5:Y:S01]  /*4410*/  LDG.E.64.CONSTANT R164, desc[UR6][R20.64+0x30] ;  /* 0x0000300614a47981 */ /* 0x000362000c1e9b00 */
[----:B------:R-:W-:Y:S01]  /*4420*/  LOP3.LUT R6, R101, 0x7fffffff, RZ, 0xc0, !PT ;  /* 0x7fffffff65067812 */ /* 0x000fe200078ec0ff */
[----:B------:R-:W-:Y:S01]  /*4430*/  DMUL R90, R2, R90 ;  /* 0x0000005a025a7228 */ /* 0x000fe20000000000 */
[----:B------:R-:W-:Y:S01]  /*4440*/  ISETP.NE.AND P3, PT, R100, RZ, PT ;  /* 0x000000ff6400720c */ /* 0x000fe20003f65270 */
[----:B------:R1:W2:Y:S01]  /*4450*/  F2F.F64.F32 R2, R40 ;  /* 0x0000002800027310 */ /* 0x0002a20000201800 */
[C---:B------:R-:W-:Y:S01]  /*4460*/  ISETP.EQ.AND P0, PT, R6.reuse, 0x7ff00000, PT ;  /* 0x7ff000000600780c */ /* 0x040fe20003f02270 */
[----:B------:R-:W-:Y:S01]  /*4470*/  UMOV UR8, 0x6dc9c883 ;  /* 0x6dc9c88300087882 */ /* 0x000fe20000000000 */
[----:B------:R-:W-:Y:S01]  /*4480*/  UMOV UR9, 0x3fe45f30 ;  /* 0x3fe45f3000097882 */ /* 0x000fe20000000000 */
[----:B------:R-:W-:Y:S01]  /*4490*/  ISETP.EQ.AND P2, PT, R6, 0x7ff00000, PT ;  /* 0x7ff000000600780c */ /* 0x000fe20003f42270 */
[----:B------:R-:W-:Y:S01]  /*44a0*/  DMUL R88, R100, UR8 ;  /* 0x0000000864587c28 */ /* 0x000fe20008000000 */
[----:B------:R-:W-:Y:S02]  /*44b0*/  BSSY B2, `(.L_x_64) ;  /* 0x0000020000027945 */ /* 0x000fe40003800000 */
[----:B------:R-:W-:-:S06]  /*44c0*/  P2R R186, PR, RZ, 0x4 ;  /* 0x00000004ffba7803 */ /* 0x000fcc0000000000 */
[----:B-1----:R-:W-:Y:S05]  /*44d0*/  @!P3 BRA P0, `(.L_x_65) ;  /* 0x00000000006cb947 */ /* 0x002fea0000000000 */
[----:B------:R-:W1:Y:S01]  /*44e0*/  F2I.F64 R17, R88 ;  /* 0x0000005800117311 */ /* 0x000e620000301100 */
[----:B------:R-:W-:Y:S01]  /*44f0*/  UMOV UR8, 0x54442d18 ;  /* 0x54442d1800087882 */ /* 0x000fe20000000000 */
[----:B------:R-:W-:Y:S01]  /*4500*/  UMOV UR9, 0x3ff921fb ;  /* 0x3ff921fb00097882 */ /* 0x000fe20000000000 */
[----:B------:R-:W-:Y:S01]  /*4510*/  DSETP.GE.AND P0, PT, |R100|, 2.14748364800000000000e+09, PT ;  /* 0x41e000006400742a */ /* 0x000fe20003f06200 */
[----:B------:R-:W-:Y:S04]  /*4520*/  BSSY B3, `(.L_x_66) ;  /* 0x0000014000037945 */ /* 0x000fe80003800000 */
[----:B-1----:R-:W1:Y:S01]  /*4530*/  I2F.F64 R86, R17 ;  /* 0x0000001100567312 */ /* 0x002e620000201c00 */
[----:B------:R3:W-:Y:S01]  /*4540*/  STL [R8], R17 ;  /* 0x0000001108007387 */ /* 0x0007e20000100800 */
[----:B-1----:R-:W-:Y:S01]  /*4550*/  DFMA R20, -R86, UR8, R100 ;  /* 0x0000000856147c2b */ /* 0x002fe20008000164 */
[----:B------:R-:W-:Y:S01]  /*4560*/  UMOV UR8, 0x33145c00 ;  /* 0x33145c0000087882 */ /* 0x000fe20000000000 */
[----:B------:R-:W-:-:S06]  /*4570*/  UMOV UR9, 0x3c91a626 ;  /* 0x3c91a62600097882 */ /* 0x000fcc0000000000 */
[----:B------:R-:W-:Y:S01]  /*4580*/  DFMA R20, -R86, UR8, R20 ;  /* 0x0000000856147c2b */ /* 0x000fe20008000114 */
[----:B------:R-:W-:Y:S01]  /*4590*/  UMOV UR8, 0x252049c0 ;  /* 0x252049c000087882 */ /* 0x000fe20000000000 */
[----:B------:R-:W-:-:S06]  /*45a0*/  UMOV UR9, 0x397b839a ;  /* 0x397b839a00097882 */ /* 0x000fcc0000000000 */
[----:B------:R-:W-:Y:S01]  /*45b0*/  DFMA R86, -R86, UR8, R20 ;  /* 0x0000000856567c2b */ /* 0x000fe20008000114 */
[----:B---3--:R-:W-:Y:S10]  /*45c0*/  @!P0 BRA `(.L_x_67) ;  /* 0x0000000000248947 */ /* 0x008ff40003800000 */
[----:B------:R-:W-:Y:S01]  /*45d0*/  BSSY B4, `(.L_x_68) ;  /* 0x0000005000047945 */ /* 0x000fe20003800000 */
[----:B------:R-:W-:Y:S01]  /*45e0*/  IMAD.MOV.U32 R26, RZ, RZ, R100 ;  /* 0x000000ffff1a7224 */ /* 0x000fe200078e0064 */
[----:B------:R-:W-:Y:S01]  /*45f0*/  MOV R17, 0x4620 ;  /* 0x0000462000117802 */ /* 0x000fe20000000f00 */
[----:B------:R-:W-:-:S07]  /*4600*/  IMAD.MOV.U32 R19, RZ, RZ, R101 ;  /* 0x000000ffff137224 */ /* 0x000fce00078e0065 */
[----:B0-2--5:R-:W-:Y:S05]  /*4610*/  CALL.REL.NOINC `($triton_$__internal_trig_reduction_slowpathd) ;  /* 0x0000005800687944 */ /* 0x025fea0003c00000 */
[----:B------:R-:W-:Y:S05]  /*4620*/  BSYNC B4 ;  /* 0x0000000000047941 */ /* 0x000fea0003800000 */
.L_x_68:
[----:B------:R0:W5:Y:S01]  /*4630*/  LDL R17, [R8] ;  /* 0x0000000008117983 */ /* 0x0001620000100800 */
[----:B------:R-:W-:Y:S02]  /*4640*/  IMAD.MOV.U32 R86, RZ, RZ, R26 ;  /* 0x000000ffff567224 */ /* 0x000fe400078e001a */
[----:B------:R-:W-:-:S07]  /*4650*/  IMAD.MOV.U32 R87, RZ, RZ, R27 ;  /* 0x000000ffff577224 */ /* 0x000fce00078e001b */
.L_x_67:
[----:B------:R-:W-:Y:S05]  /*4660*/  BSYNC B3 ;  /* 0x0000000000037941 */ /* 0x000fea0003800000 */
.L_x_66:
[----:B-----5:R-:W-:Y:S01]  /*4670*/  VIADD R6, R17, 0x1 ;  /* 0x0000000111067836 */ /* 0x020fe20000000000 */
[----:B------:R-:W-:Y:S06]  /*4680*/  BRA `(.L_x_69) ;  /* 0x0000000000087947 */ /* 0x000fec0003800000 */
.L_x_65:
[----:B------:R-:W-:Y:S01]  /*4690*/  DMUL R86, RZ, R100 ;  /* 0x00000064ff567228 */ /* 0x000fe20000000000 */
[----:B------:R-:W-:-:S10]  /*46a0*/  IMAD.MOV.U32 R6, RZ, RZ, 0x1 ;  /* 0x00000001ff067424 */ /* 0x000fd400078e00ff */
.L_x_69:
[----:B------:R-:W-:Y:S05]  /*46b0*/  BSYNC B2 ;  /* 0x0000000000027941 */ /* 0x000fea0003800000 */
.L_x_64:
[----:B------:R-:W1:Y:S01]  /*46c0*/  MUFU.RCP64H R21, R5 ;  /* 0x0000000500157308 */ /* 0x000e620000001800 */
[----:B------:R-:W-:Y:S01]  /*46d0*/  IMAD.MOV.U32 R20, RZ, RZ, 0x1 ;  /* 0x00000001ff147424 */ /* 0x000fe200078e00ff */
[----:B------:R-:W-:Y:S01]  /*46e0*/  BSSY B0, `(.L_x_70) ;  /* 0x0000017000007945 */ /* 0x000fe20003800000 */
[----:B------:R-:W-:Y:S01]  /*46f0*/  FSEL R36, R42, RZ, P1 ;  /* 0x000000ff2a247208 */ /* 0x000fe20000800000 */
[----:B------:R-:W-:Y:S01]  /*4700*/  IMAD.U32 R38, R38, 0x10000, RZ ;  /* 0x0001000026267824 */ /* 0x000fe200078e00ff */
[----:B------:R-:W-:Y:S01]  /*4710*/  FSEL R37, R43, 1.875, P1 ;  /* 0x3ff000002b257808 */ /* 0x000fe20000800000 */
[----:B------:R-:W-:Y:S01]  /*4720*/  IMAD.U32 R39, R0, 0x10000, RZ ;  /* 0x0001000000277824 */ /* 0x000fe200078e00ff */
[----:B------:R-:W-:Y:S01]  /*4730*/  FSEL R40, R45, R46, !P4 ;  /* 0x0000002e2d287208 */ /* 0x000fe20006000000 */
        /* <DEDUP_REMOVED lines=14> */
[----:B0-2--5:R-:W-:Y:S05]  /*4820*/  CALL.REL.NOINC `($__internal_0_$__cuda_sm20_div_rn_f64_full) ;  /* 0x0000004400807944 */ /* 0x025fea0003c00000 */
[----:B------:R-:W-:Y:S02]  /*4830*/  IMAD.MOV.U32 R62, RZ, RZ, R54 ;  /* 0x000000ffff3e7224 */ /* 0x000fe400078e0036 */
[----:B------:R-:W-:-:S07]  /*4840*/  IMAD.MOV.U32 R63, RZ, RZ, R55 ;  /* 0x000000ffff3f7224 */ /* 0x000fce00078e0037 */
.L_x_71:
[----:B------:R-:W-:Y:S05]  /*4850*/  BSYNC B0 ;  /* 0x0000000000007941 */ /* 0x000fea0003800000 */
.L_x_70:
        /* <DEDUP_REMOVED lines=11> */
[----:B--2---:R-:W-:Y:S01]  /*4910*/  DMUL R82, R2, R82 ;  /* 0x0000005202527228 */ /* 0x004fe20000000000 */
[----:B------:R-:W-:Y:S01]  /*4920*/  ISETP.NE.AND P1, PT, R90, RZ, PT ;  /* 0x000000ff5a00720c */ /* 0x000fe20003f25270 */
[----:B------:R1:W2:Y:S01]  /*4930*/  F2F.F64.F32 R2, R47 ;  /* 0x0000002f00027310 */ /* 0x0002a20000201800 */
[C---:B------:R-:W-:Y:S01]  /*4940*/  ISETP.EQ.AND P0, PT, R0.reuse, 0x7ff00000, PT ;  /* 0x7ff000000000780c */ /* 0x040fe20003f02270 */
[----:B------:R-:W-:Y:S01]  /*4950*/  UMOV UR8, 0x6dc9c883 ;  /* 0x6dc9c88300087882 */ /* 0x000fe20000000000 */
[----:B------:R-:W-:Y:S01]  /*4960*/  UMOV UR9, 0x3fe45f30 ;  /* 0x3fe45f3000097882 */ /* 0x000fe20000000000 */
[----:B------:R-:W-:Y:S01]  /*4970*/  ISETP.EQ.AND P2, PT, R0, 0x7ff00000, PT ;  /* 0x7ff000000000780c */ /* 0x000fe20003f42270 */
[----:B------:R-:W-:Y:S01]  /*4980*/  DMUL R80, R90, UR8 ;  /* 0x000000085a507c28 */ /* 0x000fe20008000000 */
[----:B------:R-:W-:Y:S01]  /*4990*/  BSSY B2, `(.L_x_72) ;  /* 0x0000021000027945 */ /* 0x000fe20003800000 */
[----:B------:R-:W-:-:S02]  /*49a0*/  P2R R188, PR, RZ, 0x2 ;  /* 0x00000002ffbc7803 */ /* 0x000fc40000000000 */
[----:B------:R-:W-:-:S05]  /*49b0*/  P2R R187, PR, RZ, 0x4 ;  /* 0x00000004ffbb7803 */ /* 0x000fca0000000000 */
        /* <DEDUP_REMOVED lines=22> */
.L_x_76:
[----:B------:R0:W5:Y:S01]  /*4b20*/  LDL R17, [R8] ;  /* 0x0000000008117983 */ /* 0x0001620000100800 */
[----:B------:R-:W-:Y:S02]  /*4b30*/  IMAD.MOV.U32 R78, RZ, RZ, R26 ;  /* 0x000000ffff4e7224 */ /* 0x000fe400078e001a */
[----:B------:R-:W-:-:S07]  /*4b40*/  IMAD.MOV.U32 R79, RZ, RZ, R27 ;  /* 0x000000ffff4f7224 */ /* 0x000fce00078e001b */
.L_x_75:
[----:B------:R-:W-:Y:S05]  /*4b50*/  BSYNC B3 ;  /* 0x0000000000037941 */ /* 0x000fea0003800000 */
.L_x_74:
[----:B-----5:R-:W-:Y:S01]  /*4b60*/  VIADD R5, R17, 0x1 ;  /* 0x0000000111057836 */ /* 0x020fe20000000000 */
[----:B------:R-:W-:Y:S06]  /*4b70*/  BRA `(.L_x_77) ;  /* 0x0000000000087947 */ /* 0x000fec0003800000 */
.L_x_73:
[----:B------:R-:W-:Y:S01]  /*4b80*/  DMUL R78, RZ, R90 ;  /* 0x0000005aff4e7228 */ /* 0x000fe20000000000 */
[----:B------:R-:W-:-:S10]  /*4b90*/  IMAD.MOV.U32 R5, RZ, RZ, 0x1 ;  /* 0x00000001ff057424 */ /* 0x000fd400078e00ff */
.L_x_77:
[----:B------:R-:W-:Y:S05]  /*4ba0*/  BSYNC B2 ;  /* 0x0000000000027941 */ /* 0x000fea0003800000 */
.L_x_72:
[----:B------:R-:W1:Y:S01]  /*4bb0*/  MUFU.RCP64H R21, R35 ;  /* 0x0000002300157308 */ /* 0x000e620000001800 */
[----:B------:R-:W-:Y:S01]  /*4bc0*/  IMAD.MOV.U32 R20, RZ, RZ, 0x1 ;  /* 0x00000001ff147424 */ /* 0x000fe200078e00ff */
[----:B------:R-:W-:Y:S01]  /*4bd0*/  BSSY B0, `(.L_x_78) ;  /* 0x0000013000007945 */ /* 0x000fe20003800000 */
[----:B------:R-:W-:-:S04]  /*4be0*/  FSEL R0, R41, R44, !P4 ;  /* 0x0000002c29007208 */ /* 0x000fc80006000000 */
        /* <DEDUP_REMOVED lines=17> */
.L_x_79:
[----:B------:R-:W-:Y:S05]  /*4d00*/  BSYNC B0 ;  /* 0x0000000000007941 */ /* 0x000fea0003800000 */
.L_x_78:
        /* <DEDUP_REMOVED lines=10> */
[----:B--2---:R-:W-:Y:S01]  /*4db0*/  DMUL R72, R2, R72 ;  /* 0x0000004802487228 */ /* 0x004fe20000000000 */
[----:B------:R-:W-:Y:S01]  /*4dc0*/  ISETP.NE.AND P1, PT, R82, RZ, PT ;  /* 0x000000ff5200720c */ /* 0x000fe20003f25270 */
[----:B------:R1:W1:Y:S01]  /*4dd0*/  F2F.F64.F32 R34, R40 ;  /* 0x0000002800227310 */ /* 0x0002620000201800 */
[----:B------:R-:W-:Y:S01]  /*4de0*/  LOP3.LUT R2, R83, 0x7fffffff, RZ, 0xc0, !PT ;  /* 0x7fffffff53027812 */ /* 0x000fe200078ec0ff */
[----:B------:R-:W-:Y:S01]  /*4df0*/  UMOV UR8, 0x6dc9c883 ;  /* 0x6dc9c88300087882 */ /* 0x000fe20000000000 */
[----:B------:R-:W-:Y:S01]  /*4e00*/  UMOV UR9, 0x3fe45f30 ;  /* 0x3fe45f3000097882 */ /* 0x000fe20000000000 */
[----:B------:R-:W-:Y:S01]  /*4e10*/  BSSY B2, `(.L_x_80) ;  /* 0x0000024000027945 */ /* 0x000fe20003800000 */
[C---:B------:R-:W-:Y:S01]  /*4e20*/  ISETP.EQ.AND P0, PT, R2.reuse, 0x7ff00000, PT ;  /* 0x7ff000000200780c */ /* 0x040fe20003f02270 */
[----:B------:R-:W-:Y:S01]  /*4e30*/  DMUL R70, R82, UR8 ;  /* 0x0000000852467c28 */ /* 0x000fe20008000000 */
[----:B------:R-:W-:-:S02]  /*4e40*/  ISETP.EQ.AND P2, PT, R2, 0x7ff00000, PT ;  /* 0x7ff000000200780c */ /* 0x000fc40003f42270 */
[----:B------:R-:W-:Y:S02]  /*4e50*/  P2R R190, PR, RZ, 0x2 ;  /* 0x00000002ffbe7803 */ /* 0x000fe40000000000 */
[----:B------:R-:W-:-:S07]  /*4e60*/  P2R R189, PR, RZ, 0x4 ;  /* 0x00000004ffbd7803 */ /* 0x000fce0000000000 */
        /* <DEDUP_REMOVED lines=15> */
[----:B--2---:R-:W-:Y:S10]  /*4f60*/  @!P0 BRA `(.L_x_83) ;  /* 0x0000000000248947 */ /* 0x004ff40003800000 */
[----:B------:R-:W-:Y:S01]  /*4f70*/  BSSY B4, `(.L_x_84) ;  /* 0x0000005000047945 */ /* 0x000fe20003800000 */
[----:B------:R-:W-:Y:S01]  /*4f80*/  IMAD.MOV.U32 R26, RZ, RZ, R82 ;  /* 0x000000ffff1a7224 */ /* 0x000fe200078e0052 */
[----:B------:R-:W-:Y:S01]  /*4f90*/  MOV R17, 0x4fc0 ;  /* 0x00004fc000117802 */ /* 0x000fe20000000f00 */
[----:B------:R-:W-:-:S07]  /*4fa0*/  IMAD.MOV.U32 R19, RZ, RZ, R83 ;  /* 0x000000ffff137224 */ /* 0x000fce00078e0053 */
[----:B0----5:R-:W-:Y:S05]  /*4fb0*/  CALL.REL.NOINC `($triton_$__internal_trig_reduction_slowpathd) ;  /* 0x0000005000007944 */ /* 0x021fea0003c00000 */
[----:B------:R-:W-:Y:S05]  /*4fc0*/  BSYNC B4 ;  /* 0x0000000000047941 */ /* 0x000fea0003800000 */
.L_x_84:
[----:B------:R0:W5:Y:S01]  /*4fd0*/  LDL R17, [R8] ;  /* 0x0000000008117983 */ /* 0x0001620000100800 */
[----:B------:R-:W-:Y:S02]  /*4fe0*/  IMAD.MOV.U32 R68, RZ, RZ, R26 ;  /* 0x000000ffff447224 */ /* 0x000fe400078e001a */
[----:B------:R-:W-:-:S07]  /*4ff0*/  IMAD.MOV.U32 R69, RZ, RZ, R27 ;  /* 0x000000ffff457224 */ /* 0x000fce00078e001b */
.L_x_83:
[----:B------:R-:W-:Y:S05]  /*5000*/  BSYNC B3 ;  /* 0x0000000000037941 */ /* 0x000fea0003800000 */
.L_x_82:
[----:B-----5:R-:W-:Y:S01]  /*5010*/  VIADD R4, R17, 0x1 ;  /* 0x0000000111047836 */ /* 0x020fe20000000000 */
[----:B------:R-:W-:Y:S06]  /*5020*/  BRA `(.L_x_85) ;  /* 0x0000000000087947 */ /* 0x000fec0003800000 */
.L_x_81:
[----:B------:R-:W-:Y:S01]  /*5030*/  DMUL R68, RZ, R82 ;  /* 0x00000052ff447228 */ /* 0x000fe20000000000 */
[----:B------:R-:W-:-:S10]  /*5040*/  IMAD.MOV.U32 R4, RZ, RZ, 0x1 ;  /* 0x00000001ff047424 */ /* 0x000fd400078e00ff */
.L_x_85:
[----:B------:R-:W-:Y:S05]  /*5050*/  BSYNC B2 ;  /* 0x0000000000027941 */ /* 0x000fea0003800000 */
.L_x_80:
[----:B------:R-:W1:Y:S01]  /*5060*/  MUFU.RCP64H R3, R37 ;  /* 0x0000002500037308 */ /* 0x000e620000001800 */
[----:B------:R-:W-:Y:S01]  /*5070*/  IMAD.MOV.U32 R2, RZ, RZ, 0x1 ;  /* 0x00000001ff027424 */ /* 0x000fe200078e00ff */
[----:B------:R-:W-:Y:S01]  /*5080*/  ISETP.NE.AND P0, PT, R18, RZ, PT ;  /* 0x000000ff1200720c */ /* 0x000fe20003f05270 */
[----:B------:R-:W-:Y:S01]  /*5090*/  BSSY B0, `(.L_x_86) ;  /* 0x0000018000007945 */ /* 0x000fe20003800000 */
[----:B------:R-:W-:Y:S02]  /*50a0*/  ISETP.NE.AND P2, PT, R42, RZ, PT ;  /* 0x000000ff2a00720c */ /* 0x000fe40003f45270 */
[----:B------:R-:W-:Y:S02]  /*50b0*/  P2R R183, PR, RZ, 0x1 ;  /* 0x00000001ffb77803 */ /* 0x000fe40000000000 */
[----:B------:R-:W-:Y:S02]  /*50c0*/  ISETP.NE.AND P1, PT, R41, RZ, PT ;  /* 0x000000ff2900720c */ /* 0x000fe40003f25270 */
[----:B------:R-:W-:-:S02]  /*50d0*/  FSEL R108, R38, R39, !P4 ;  /* 0x00000027266c7208 */ /* 0x000fc40006000000 */
[----:B------:R-:W-:Y:S02]  /*50e0*/  P2R R182, PR, RZ, 0x4 ;  /* 0x00000004ffb67803 */ /* 0x000fe40000000000 */
[----:B------:R-:W-:Y:S01]  /*50f0*/  P2R R181, PR, RZ, 0x2 ;  /* 0x00000002ffb57803 */ /* 0x000fe20000000000 */
        /* <DEDUP_REMOVED lines=14> */
[----:B0----5:R-:W-:Y:S05]  /*51e0*/  CALL.REL.NOINC `($__internal_0_$__cuda_sm20_div_rn_f64_full) ;  /* 0x0000003c00107944 */ /* 0x021fea0003c00000 */
[----:B------:R-:W-:Y:S02]  /*51f0*/  IMAD.MOV.U32 R2, RZ, RZ, R54 ;  /* 0x000000ffff027224 */ /* 0x000fe400078e0036 */
[----:B------:R-:W-:-:S07]  /*5200*/  IMAD.MOV.U32 R3, RZ, RZ, R55 ;  /* 0x000000ffff037224 */ /* 0x000fce00078e0037 */
.L_x_87:
[----:B------:R-:W-:Y:S05]  /*5210*/  BSYNC B0 ;  /* 0x0000000000007941 */ /* 0x000fea0003800000 */
.L_x_86:
[----:B------:R-:W1:Y:S01]  /*5220*/  LDC.64 R18, c[0x4][0x18] ;  /* 0x01000600ff127b82 */ /* 0x000e620000000a00 */
[----:B------:R-:W-:Y:S02]  /*5230*/  LOP3.LUT P0, R17, R4, 0x1, RZ, 0xc0, !PT ;  /* 0x0000000104117812 */ /* 0x000fe4000780c0ff */
[----:B------:R-:W-:Y:S02]  /*5240*/  ISETP.NE.AND P1, PT, R72, RZ, PT ;  /* 0x000000ff4800720c */ /* 0x000fe40003f25270 */
[----:B------:R-:W-:Y:S01]  /*5250*/  P2R R180, PR, RZ, 0x1 ;  /* 0x00000001ffb47803 */ /* 0x000fe20000000000 */
        /* <DEDUP_REMOVED lines=10> */
[----:B------:R-:W-:Y:S01]  /*5300*/  UMOV UR4, 0x6dc9c883 ;  /* 0x6dc9c88300047882 */ /* 0x000fe20000000000 */
[----:B------:R1:W2:Y:S01]  /*5310*/  F2F.F64.F32 R34, R0 ;  /* 0x0000000000227310 */ /* 0x0002a20000201800 */
[C---:B------:R-:W-:Y:S01]  /*5320*/  ISETP.EQ.AND P0, PT, R17.reuse, 0x7ff00000, PT ;  /* 0x7ff000001100780c */ /* 0x040fe20003f02270 */
[----:B------:R-:W-:Y:S01]  /*5330*/  UMOV UR5, 0x3fe45f30 ;  /* 0x3fe45f3000057882 */ /* 0x000fe20000000000 */
[----:B------:R-:W-:Y:S01]  /*5340*/  ISETP.EQ.AND P2, PT, R17, 0x7ff00000, PT ;  /* 0x7ff000001100780c */ /* 0x000fe20003f42270 */
[----:B------:R-:W-:Y:S01]  /*5350*/  DMUL R60, R72, UR4 ;  /* 0x00000004483c7c28 */ /* 0x000fe20008000000 */
[----:B------:R-:W-:Y:S01]  /*5360*/  BSSY B2, `(.L_x_88) ;  /* 0x0000021000027945 */ /* 0x000fe20003800000 */
[----:B------:R-:W-:-:S02]  /*5370*/  P2R R192, PR, RZ, 0x2 ;  /* 0x00000002ffc07803 */ /* 0x000fc40000000000 */
        /* <DEDUP_REMOVED lines=23> */
.L_x_92:
[----:B------:R0:W5:Y:S01]  /*54f0*/  LDL R17, [R8] ;  /* 0x0000000008117983 */ /* 0x0001620000100800 */
[----:B------:R-:W-:Y:S02]  /*5500*/  IMAD.MOV.U32 R58, RZ, RZ, R26 ;  /* 0x000000ffff3a7224 */ /* 0x000fe400078e001a */
[----:B------:R-:W-:-:S07]  /*5510*/  IMAD.MOV.U32 R59, RZ, RZ, R27 ;  /* 0x000000ffff3b7224 */ /* 0x000fce00078e001b */
.L_x_91:
[----:B------:R-:W-:Y:S05]  /*5520*/  BSYNC B3 ;  /* 0x0000000000037941 */ /* 0x000fea0003800000 */
.L_x_90:
[----:B-----5:R-:W-:Y:S01]  /*5530*/  VIADD R0, R17, 0x1 ;  /* 0x0000000111007836 */ /* 0x020fe20000000000 */
[----:B------:R-:W-:Y:S06]  /*5540*/  BRA `(.L_x_93) ;  /* 0x0000000000087947 */ /* 0x000fec0003800000 */
.L_x_89:
[----:B------:R-:W-:Y:S01]  /*5550*/  DMUL R58, RZ, R72 ;  /* 0x00000048ff3a7228 */ /* 0x000fe20000000000 */
[----:B------:R-:W-:-:S10]  /*5560*/  IMAD.MOV.U32 R0, RZ, RZ, 0x1 ;  /* 0x00000001ff007424 */ /* 0x000fd400078e00ff */
.L_x_93:
[----:B------:R-:W-:Y:S05]  /*5570*/  BSYNC B2 ;  /* 0x0000000000027941 */ /* 0x000fea0003800000 */
.L_x_88:
[----:B------:R-:W1:Y:S01]  /*5580*/  LDC.64 R18, c[0x4][0x18] ;  /* 0x01000600ff127b82 */ /* 0x000e620000000a00 */
[----:B------:R-:W-:Y:S02]  /*5590*/  LOP3.LUT P0, R17, R0, 0x1, RZ, 0xc0, !PT ;  /* 0x0000000100117812 */ /* 0x000fe4000780c0ff */
[----:B------:R-:W-:Y:S02]  /*55a0*/  ISETP.NE.AND P6, PT, R183, RZ, PT ;  /* 0x000000ffb700720c */ /* 0x000fe40003fc5270 */
[----:B------:R-:W-:Y:S01]  /*55b0*/  ISETP.NE.AND P4, PT, R182, RZ, PT ;  /* 0x000000ffb600720c */ /* 0x000fe20003f85270 */
[----:B------:R-:W-:Y:S01]  /*55c0*/  IMAD.SHL.U32 R17, R17, 0x8, RZ ;  /* 0x0000000811117824 */ /* 0x000fe200078e00ff */
[----:B------:R-:W-:Y:S02]  /*55d0*/  ISETP.NE.AND P2, PT, R181, RZ, PT ;  /* 0x000000ffb500720c */ /* 0x000fe40003f45270 */
[----:B------:R-:W-:Y:S01]  /*55e0*/  ISETP.NE.AND P1, PT, R180, RZ, PT ;  /* 0x000000ffb400720c */ /* 0x000fe20003f25270 */
[----:B-1----:R-:W-:-:S05]  /*55f0*/  IMAD.WIDE.U32 R18, R17, 0x8, R18 ;  /* 0x0000000811127825 */ /* 0x002fca00078e0012 */
[----:B------:R1:W5:Y:S01]  /*5600*/  LDG.E.64.CONSTANT R136, desc[UR6][R18.64+0x8] ;  /* 0x0000080612887981 */ /* 0x000362000c1e9b00 */
[----:B------:R-:W-:Y:S01]  /*5610*/  IMAD.MOV.U32 R112, RZ, RZ, 0x79785eba ;  /* 0x79785ebaff707424 */ /* 0x000fe200078e00ff */
[----:B------:R-:W-:Y:S02]  /*5620*/  P2R R197, PR, RZ, 0x1 ;  /* 0x00000001ffc57803 */ /* 0x000fe40000000000 */
[----:B------:R1:W5:Y:S04]  /*5630*/  LDG.E.64.CONSTANT R132, desc[UR6][R18.64+0x10] ;  /* 0x0000100612847981 */ /* 0x000368000c1e9b00 */
[----:B------:R1:W5:Y:S04]  /*5640*/  LDG.E.64.CONSTANT R56, desc[UR6][R18.64+0x18] ;  /* 0x0000180612387981 */ /* 0x000368000c1e9b00 */
[----:B------:R1:W5:Y:S04]  /*5650*/  LDG.E.64.CONSTANT R54, desc[UR6][R18.64+0x20] ;  /* 0x0000200612367981 */ /* 0x000368000c1e9b00 */
[----:B------:R1:W5:Y:S04]  /*5660*/  LDG.E.64.CONSTANT R158, desc[UR6][R18.64+0x28] ;  /* 0x00002806129e7981 */ /* 0x000368000c1e9b00 */
[----:B------:R1:W5:Y:S01]  /*5670*/  LDG.E.64.CONSTANT R174, desc[UR6][R18.64+0x30] ;  /* 0x0000300612ae7981 */ /* 0x000362000c1e9b00 */
[----:B------:R-:W-:Y:S01]  /*5680*/  IMAD.MOV.U32 R20, RZ, RZ, 0x3de5db65 ;  /* 0x3de5db65ff147424 */ /* 0x000fe200078e00ff */
[----:B------:R-:W-:Y:S01]  /*5690*/  LOP3.LUT R17, R63, 0x7fffffff, RZ, 0xc0, !PT ;  /* 0x7fffffff3f117812 */ /* 0x000fe200078ec0ff */
[----:B------:R-:W1:Y:S01]  /*56a0*/  F2F.F64.F32 R108, R108 ;  /* 0x0000006c006c7310 */ /* 0x000e620000201800 */
[C---:B------:R-:W-:Y:S01]  /*56b0*/  FSEL R118, -R112.reuse, 4.2945490664224492434e-19, !P6 ;  /* 0x20fd816470767808 */ /* 0x040fe20007000100 */
[----:B------:R-:W-:Y:S01]  /*56c0*/  UMOV UR4, 0x6dc9c883 ;  /* 0x6dc9c88300047882 */ /* 0x000fe20000000000 */
[C---:B------:R-:W-:Y:S01]  /*56d0*/  FSEL R116, -R112.reuse, 4.2945490664224492434e-19, !P4 ;  /* 0x20fd816470747808 */ /* 0x040fe20006000100 */
[----:B------:R-:W-:Y:S01]  /*56e0*/  UMOV UR5, 0x3fe45f30 ;  /* 0x3fe45f3000057882 */ /* 0x000fe20000000000 */
[C---:B------:R-:W-:Y:S01]  /*56f0*/  FSEL R110, -R112.reuse, 4.2945490664224492434e-19, !P2 ;  /* 0x20fd8164706e7808 */ /* 0x040fe20005000100 */
[----:B------:R-:W-:Y:S01]  /*5700*/  DMUL R40, R62, UR4 ;  /* 0x000000043e287c28 */ /* 0x000fe20008000000 */
[C---:B------:R-:W-:Y:S01]  /*5710*/  FSEL R114, -R112.reuse, 4.2945490664224492434e-19, !P1 ;  /* 0x20fd816470727808 */ /* 0x040fe20004800100 */
[----:B------:R-:W-:Y:S01]  /*5720*/  BSSY B2, `(.L_x_94) ;  /* 0x0000030000027945 */ /* 0x000fe20003800000 */
[----:B------:R-:W-:Y:S01]  /*5730*/  FSEL R112, -R112, 4.2945490664224492434e-19, !P0 ;  /* 0x20fd816470707808 */ /* 0x000fe20004000100 */
[----:B--2---:R-:W-:Y:S01]  /*5740*/  DMUL R52, R34, R52 ;  /* 0x0000003422347228 */ /* 0x004fe20000000000 */
[C---:B------:R-:W-:Y:S01]  /*5750*/  FSEL R115, R20.reuse, -0.082518599927425384521, !P1 ;  /* 0xbda8ff8314737808 */ /* 0x040fe20004800000 */
[----:B------:R-:W-:Y:S01]  /*5760*/  DMUL R50, R96, R96 ;  /* 0x0000006060327228 */ /* 0x000fe20000000000 */
[----:B------:R-:W-:Y:S01]  /*5770*/  FSEL R113, R20, -0.082518599927425384521, !P0 ;  /* 0xbda8ff8314717808 */ /* 0x000fe20004000000 */
[----:B------:R-:W-:Y:S01]  /*5780*/  DMUL R48, R86, R86 ;  /* 0x0000005656307228 */ /* 0x000fe20000000000 */
[C---:B------:R-:W-:Y:S01]  /*5790*/  ISETP.EQ.AND P0, PT, R17.reuse, 0x7ff00000, PT ;  /* 0x7ff000001100780c */ /* 0x040fe20003f02270 */
[----:B------:R-:W-:Y:S01]  /*57a0*/  DMUL R46, R78, R78 ;  /* 0x0000004e4e2e7228 */ /* 0x000fe20000000000 */
[----:B------:R-:W-:Y:S01]  /*57b0*/  ISETP.NE.AND P1, PT, R62, RZ, PT ;  /* 0x000000ff3e00720c */ /* 0x000fe20003f25270 */
[----:B------:R-:W-:Y:S01]  /*57c0*/  DMUL R44, R68, R68 ;  /* 0x00000044442c7228 */ /* 0x000fe20000000000 */
[----:B------:R-:W-:Y:S01]  /*57d0*/  FSEL R111, R20, -0.082518599927425384521, !P2 ;  /* 0xbda8ff83146f7808 */ /* 0x000fe20005000000 */
[----:B------:R-:W-:Y:S01]  /*57e0*/  DMUL R42, R58, R58 ;  /* 0x0000003a3a2a7228 */ /* 0x000fe20000000000 */
[----:B------:R-:W-:-:S02]  /*57f0*/  ISETP.EQ.AND P2, PT, R17, 0x7ff00000, PT ;  /* 0x7ff000001100780c */ /* 0x000fc40003f42270 */
[C---:B------:R-:W-:Y:S02]  /*5800*/  FSEL R119, R20.reuse, -0.082518599927425384521, !P6 ;  /* 0xbda8ff8314777808 */ /* 0x040fe40007000000 */
[----:B------:R-:W-:Y:S02]  /*5810*/  FSEL R117, R20, -0.082518599927425384521, !P4 ;  /* 0xbda8ff8314757808 */ /* 0x000fe40006000000 */
[----:B------:R-:W-:Y:S02]  /*5820*/  P2R R198, PR, RZ, 0x4 ;  /* 0x00000004ffc67803 */ /* 0x000fe40000000000 */
[----:B------:R-:W-:Y:S01]  /*5830*/  P2R R199, PR, RZ, 0x2 ;  /* 0x00000002ffc77803 */ /* 0x000fe20000000000 */
[----:B-1----:R-:W-:Y:S06]  /*5840*/  @!P1 BRA P0, `(.L_x_95) ;  /* 0x00000000006c9947 */ /* 0x002fec0000000000 */
        /* <DEDUP_REMOVED lines=21> */
.L_x_98:
[----:B------:R0:W5:Y:S01]  /*59a0*/  LDL R17, [R8] ;  /* 0x0000000008117983 */ /* 0x0001620000100800 */
[----:B------:R-:W-:Y:S02]  /*59b0*/  IMAD.MOV.U32 R38, RZ, RZ, R26 ;  /* 0x000000ffff267224 */ /* 0x000fe400078e001a */
[----:B------:R-:W-:-:S07]  /*59c0*/  IMAD.MOV.U32 R39, RZ, RZ, R27 ;  /* 0x000000ffff277224 */ /* 0x000fce00078e001b */
.L_x_97:
[----:B------:R-:W-:Y:S05]  /*59d0*/  BSYNC B3 ;  /* 0x0000000000037941 */ /* 0x000fea0003800000 */
.L_x_96:
[----:B-----5:R-:W-:Y:S01]  /*59e0*/  VIADD R18, R17, 0x1 ;  /* 0x0000000111127836 */ /* 0x020fe20000000000 */
[----:B------:R-:W-:Y:S06]  /*59f0*/  BRA `(.L_x_99) ;  /* 0x0000000000087947 */ /* 0x000fec0003800000 */
.L_x_95:
[----:B------:R-:W-:Y:S01]  /*5a00*/  DMUL R38, RZ, R62 ;  /* 0x0000003eff267228 */ /* 0x000fe20000000000 */
[----:B------:R-:W-:-:S10]  /*5a10*/  IMAD.MOV.U32 R18, RZ, RZ, 0x1 ;  /* 0x00000001ff127424 */ /* 0x000fd400078e00ff */
.L_x_99:
[----:B------:R-:W-:Y:S05]  /*5a20*/  BSYNC B2 ;  /* 0x0000000000027941 */ /* 0x000fea0003800000 */
.L_x_94:
[----:B------:R-:W1:Y:S01]  /*5a30*/  LDC.64 R20, c[0x4][0x18] ;  /* 0x01000600ff147b82 */ /* 0x000e620000000a00 */
[----:B------:R-:W-:-:S05]  /*5a40*/  LOP3.LUT P0, R17, R18, 0x1, RZ, 0xc0, !PT ;  /* 0x0000000112117812 */ /* 0x000fca000780c0ff */
[----:B------:R-:W-:-:S04]  /*5a50*/  IMAD.SHL.U32 R17, R17, 0x8, RZ ;  /* 0x0000000811117824 */ /* 0x000fc800078e00ff */
[----:B-1----:R-:W-:-:S05]  /*5a60*/  IMAD.WIDE.U32 R20, R17, 0x8, R20 ;  /* 0x0000000811147825 */ /* 0x002fca00078e0014 */
[----:B------:R-:W2:Y:S01]  /*5a70*/  LDG.E.64.CONSTANT R134, desc[UR6][R20.64+0x8] ;  /* 0x0000080614867981 */ /* 0x000ea2000c1e9b00 */
[----:B------:R-:W-:Y:S01]  /*5a80*/  DMUL R108, R108, R2 ;  /* 0x000000026c6c7228 */ /* 0x000fe20000000000 */
[----:B------:R-:W-:Y:S02]  /*5a90*/  P2R R194, PR, RZ, 0x1 ;  /* 0x00000001ffc27803 */ /* 0x000fe40000000000 */
[----:B------:R1:W1:Y:S04]  /*5aa0*/  LDG.E.64.CONSTANT R148, desc[UR6][R20.64+0x10] ;  /* 0x0000100614947981 */ /* 0x000268000c1e9b00 */
[----:B------:R1:W1:Y:S04]  /*5ab0*/  LDG.E.64.CONSTANT R36, desc[UR6][R20.64+0x18] ;  /* 0x0000180614247981 */ /* 0x000268000c1e9b00 */
[----:B------:R1:W1:Y:S04]  /*5ac0*/  LDG.E.64.CONSTANT R34, desc[UR6][R20.64+0x20] ;  /* 0x0000200614227981 */ /* 0x000268000c1e9b00 */
[----:B------:R1:W1:Y:S04]  /*5ad0*/  LDG.E.64.CONSTANT R160, desc[UR6][R20.64+0x28] ;  /* 0x0000280614a07981 */ /* 0x000268000c1e9b00 */
[----:B------:R1:W1:Y:S01]  /*5ae0*/  LDG.E.64.CONSTANT R170, desc[UR6][R20.64+0x30] ;  /* 0x0000300614aa7981 */ /* 0x000262000c1e9b00 */
[----:B------:R-:W-:Y:S01]  /*5af0*/  IMAD.MOV.U32 R2, RZ, RZ, 0x79785eba ;  /* 0x79785ebaff027424 */ /* 0x000fe200078e00ff */
[----:B-----5:R-:W-:Y:S01]  /*5b00*/  DFMA R140, R46, R110, R140 ;  /* 0x0000006e2e8c722b */ /* 0x020fe2000000008c */
[----:B------:R-:W-:Y:S01]  /*5b10*/  IMAD.MOV.U32 R3, RZ, RZ, 0x3de5db65 ;  /* 0x3de5db65ff037424 */ /* 0x000fe200078e00ff */
[----:B------:R-:W-:Y:S01]  /*5b20*/  DMUL R110, R38, R38 ;  /* 0x00000026266e7228 */ /* 0x000fe20000000000 */
[----:B------:R-:W-:Y:S01]  /*5b30*/  ISETP.NE.AND P1, PT, R52, RZ, PT ;  /* 0x000000ff3400720c */ /* 0x000fe20003f25270 */
[----:B------:R-:W-:Y:S01]  /*5b40*/  UMOV UR4, 0x6dc9c883 ;  /* 0x6dc9c88300047882 */ /* 0x000fe20000000000 */
[----:B------:R-:W-:Y:S01]  /*5b50*/  FSEL R2, -R2, 4.2945490664224492434e-19, !P0 ;  /* 0x20fd816402027808 */ /* 0x000fe20004000100 */
[----:B------:R-:W-:Y:S01]  /*5b60*/  UMOV UR5, 0x3fe45f30 ;  /* 0x3fe45f3000057882 */ /* 0x000fe20000000000 */
[----:B------:R-:W-:Y:S01]  /*5b70*/  FSEL R3, R3, -0.082518599927425384521, !P0 ;  /* 0xbda8ff8303037808 */ /* 0x000fe20004000000 */
[----:B------:R-:W-:Y:S01]  /*5b80*/  DFMA R136, R42, R112, R136 ;  /* 0x000000702a88722b */ /* 0x000fe20000000088 */
[----:B------:R-:W-:Y:S01]  /*5b90*/  BSSY B2, `(.L_x_100) ;  /* 0x0000029000027945 */ /* 0x000fe20003800000 */
[----:B------:R-:W-:Y:S01]  /*5ba0*/  DMUL R112, R52, UR4 ;  /* 0x0000000434707c28 */ /* 0x000fe20008000000 */
[----:B------:R-:W-:Y:S01]  /*5bb0*/  P2R R196, PR, RZ, 0x2 ;  /* 0x00000002ffc47803 */ /* 0x000fe20000000000 */
[----:B------:R-:W-:-:S02]  /*5bc0*/  DFMA R144, R50, R118, R144 ;  /* 0x000000763290722b */ /* 0x000fc40000000090 */
[----:B------:R-:W-:Y:S02]  /*5bd0*/  DFMA R142, R48, R116, R142 ;  /* 0x00000074308e722b */ /* 0x000fe4000000008e */
[----:B------:R-:W-:Y:S02]  /*5be0*/  DFMA R138, R44, R114, R138 ;  /* 0x000000722c8a722b */ /* 0x000fe4000000008a */
[----:B--2---:R-:W-:Y:S01]  /*5bf0*/  DFMA R134, R110, R2, R134 ;  /* 0x000000026e86722b */ /* 0x004fe20000000086 */
[----:B------:R-:W-:-:S04]  /*5c00*/  LOP3.LUT R2, R53, 0x7fffffff, RZ, 0xc0, !PT ;  /* 0x7fffffff35027812 */ /* 0x000fc800078ec0ff */
[C---:B------:R-:W-:Y:S02]  /*5c10*/  ISETP.EQ.AND P0, PT, R2.reuse, 0x7ff00000, PT ;  /* 0x7ff000000200780c */ /* 0x040fe40003f02270 */
[----:B------:R-:W-:-:S04]  /*5c20*/  ISETP.EQ.AND P2, PT, R2, 0x7ff00000, PT ;  /* 0x7ff000000200780c */ /* 0x000fc80003f42270 */
        /* <DEDUP_REMOVED lines=21> */
[----:B0-----:R-:W-:Y:S05]  /*5d80*/  CALL.REL.NOINC `($triton_$__internal_trig_reduction_slowpathd) ;  /* 0x00000040008c7944 */ /* 0x001fea0003c00000 */
[----:B------:R-:W-:Y:S05]  /*5d90*/  BSYNC B4 ;  /* 0x0000000000047941 */ /* 0x000fea0003800000 */
.L_x_104:
[----:B------:R0:W5:Y:S01]  /*5da0*/  LDL R17, [R8] ;  /* 0x0000000008117983 */ /* 0x0001620000100800 */
[----:B------:R-:W-:Y:S02]  /*5db0*/  IMAD.MOV.U32 R114, RZ, RZ, R26 ;  /* 0x000000ffff727224 */ /* 0x000fe400078e001a */
[----:B------:R-:W-:-:S07]  /*5dc0*/  IMAD.MOV.U32 R115, RZ, RZ, R27 ;  /* 0x000000ffff737224 */ /* 0x000fce00078e001b */
.L_x_103:
[----:B------:R-:W-:Y:S05]  /*5dd0*/  BSYNC B3 ;  /* 0x0000000000037941 */ /* 0x000fea0003800000 */
.L_x_102:
[----:B-----5:R-:W-:Y:S01]  /*5de0*/  VIADD R2, R17, 0x1 ;  /* 0x0000000111027836 */ /* 0x020fe20000000000 */
[----:B------:R-:W-:Y:S06]  /*5df0*/  BRA `(.L_x_105) ;  /* 0x0000000000087947 */ /* 0x000fec0003800000 */
.L_x_101:
[----:B------:R-:W-:Y:S01]  /*5e00*/  DMUL R114, RZ, R52 ;  /* 0x00000034ff727228 */ /* 0x000fe20000000000 */
[----:B------:R-:W-:-:S10]  /*5e10*/  IMAD.MOV.U32 R2, RZ, RZ, 0x1 ;  /* 0x00000001ff027424 */ /* 0x000fd400078e00ff */
.L_x_105:
[----:B------:R-:W-:Y:S05]  /*5e20*/  BSYNC B2 ;  /* 0x0000000000027941 */ /* 0x000fea0003800000 */
.L_x_100:
[----:B------:R-:W1:Y:S01]  /*5e30*/  LDC.64 R20, c[0x4][0x18] ;  /* 0x01000600ff147b82 */ /* 0x000e620000000a00 */
[----:B------:R-:W-:-:S05]  /*5e40*/  LOP3.LUT P0, R3, R2, 0x1, RZ, 0xc0, !PT ;  /* 0x0000000102037812 */ /* 0x000fca000780c0ff */
[----:B------:R-:W-:-:S04]  /*5e50*/  IMAD.SHL.U32 R3, R3, 0x8, RZ ;  /* 0x0000000803037824 */ /* 0x000fc800078e00ff */
[----:B-1----:R-:W-:-:S05]  /*5e60*/  IMAD.WIDE.U32 R20, R3, 0x8, R20 ;  /* 0x0000000803147825 */ /* 0x002fca00078e0014 */
[----:B------:R-:W2:Y:S01]  /*5e70*/  LDG.E.64.CONSTANT R22, desc[UR6][R20.64+0x8] ;  /* 0x0000080614167981 */ /* 0x000ea2000c1e9b00 */
[----:B------:R-:W-:Y:S01]  /*5e80*/  IMAD.MOV.U32 R24, RZ, RZ, 0x79785eba ;  /* 0x79785ebaff187424 */ /* 0x000fe200078e00ff */
[----:B------:R-:W-:Y:S01]  /*5e90*/  DMUL R122, R114, R114 ;  /* 0x00000072727a7228 */ /* 0x000fe20000000000 */
[----:B------:R-:W-:Y:S01]  /*5ea0*/  P2R R193, PR, RZ, 0x1 ;  /* 0x00000001ffc17803 */ /* 0x000fe20000000000 */
[----:B------:R-:W3:Y:S04]  /*5eb0*/  LDG.E.64.CONSTANT R146, desc[UR6][R20.64+0x10] ;  /* 0x0000100614927981 */ /* 0x000ee8000c1e9b00 */
[----:B------:R1:W5:Y:S04]  /*5ec0*/  LDG.E.64.CONSTANT R116, desc[UR6][R20.64+0x18] ;  /* 0x0000180614747981 */ /* 0x000368000c1e9b00 */
[----:B------:R1:W5:Y:S04]  /*5ed0*/  LDG.E.64.CONSTANT R118, desc[UR6][R20.64+0x20] ;  /* 0x0000200614767981 */ /* 0x000368000c1e9b00 */
[----:B------:R1:W5:Y:S04]  /*5ee0*/  LDG.E.64.CONSTANT R120, desc[UR6][R20.64+0x28] ;  /* 0x0000280614787981 */ /* 0x000368000c1e9b00 */
[----:B------:R1:W5:Y:S01]  /*5ef0*/  LDG.E.64.CONSTANT R162, desc[UR6][R20.64+0x30] ;  /* 0x0000300614a27981 */ /* 0x000362000c1e9b00 */
[----:B------:R-:W-:Y:S01]  /*5f00*/  IMAD.MOV.U32 R3, RZ, RZ, 0x3de5db65 ;  /* 0x3de5db65ff037424 */ /* 0x000fe200078e00ff */
[----:B------:R-:W-:Y:S01]  /*5f10*/  FSEL R24, -R24, 4.2945490664224492434e-19, !P0 ;  /* 0x20fd816418187808 */ /* 0x000fe20004000100 */
[----:B------:R-:W-:Y:S01]  /*5f20*/  UMOV UR4, 0x6dc9c883 ;  /* 0x6dc9c88300047882 */ /* 0x000fe20000000000 */
[----:B------:R-:W-:Y:S01]  /*5f30*/  ISETP.NE.AND P1, PT, R108, RZ, PT ;  /* 0x000000ff6c00720c */ /* 0x000fe20003f25270 */
[----:B------:R-:W-:Y:S01]  /*5f40*/  UMOV UR5, 0x3fe45f30 ;  /* 0x3fe45f3000057882 */ /* 0x000fe20000000000 */
[----:B------:R-:W-:Y:S01]  /*5f50*/  FSEL R25, R3, -0.082518599927425384521, !P0 ;  /* 0xbda8ff8303197808 */ /* 0x000fe20004000000 */
[----:B------:R-:W-:Y:S01]  /*5f60*/  DFMA R128, R50, R144, R128 ;  /* 0x000000903280722b */ /* 0x000fe20000000080 */
[----:B------:R-:W-:Y:S01]  /*5f70*/  LOP3.LUT R3, R109, 0x7fffffff, RZ, 0xc0, !PT ;  /* 0x7fffffff6d037812 */ /* 0x000fe200078ec0ff */
[----:B------:R-:W-:Y:S01]  /*5f80*/  DMUL R144, R108, UR4 ;  /* 0x000000046c907c28 */ /* 0x000fe20008000000 */
[----:B------:R-:W-:Y:S01]  /*5f90*/  BSSY B2, `(.L_x_106) ;  /* 0x000002a000027945 */ /* 0x000fe20003800000 */
[----:B------:R-:W-:Y:S01]  /*5fa0*/  DFMA R124, R48, R142, R124 ;  /* 0x0000008e307c722b */ /* 0x000fe2000000007c */
[C---:B------:R-:W-:Y:S01]  /*5fb0*/  ISETP.EQ.AND P0, PT, R3.reuse, 0x7ff00000, PT ;  /* 0x7ff000000300780c */ /* 0x040fe20003f02270 */
[----:B------:R-:W-:Y:S01]  /*5fc0*/  DFMA R126, R46, R140, R126 ;  /* 0x0000008c2e7e722b */ /* 0x000fe2000000007e */
[----:B------:R-:W-:Y:S01]  /*5fd0*/  ISETP.EQ.AND P2, PT, R3, 0x7ff00000, PT ;  /* 0x7ff000000300780c */ /* 0x000fe20003f42270 */
[----:B------:R-:W-:Y:S01]  /*5fe0*/  DFMA R130, R44, R138, R130 ;  /* 0x0000008a2c82722b */ /* 0x000fe20000000082 */
[----:B------:R-:W-:Y:S01]  /*5ff0*/  P2R R201, PR, RZ, 0x2 ;  /* 0x00000002ffc97803 */ /* 0x000fe20000000000 */
[----:B------:R-:W-:Y:S01]  /*6000*/  DFMA R132, R42, R136, R132 ;  /* 0x000000882a84722b */ /* 0x000fe20000000084 */
[----:B------:R-:W-:Y:S01]  /*6010*/  P2R R200, PR, RZ, 0x4 ;  /* 0x00000004ffc87803 */ /* 0x000fe20000000000 */
[----:B------:R-:W-:-:S02]  /*6020*/  DFMA R148, R110, R134, R148 ;  /* 0x000000866e94722b */ /* 0x000fc40000000094 */
[----:B--2---:R-:W-:-:S08]  /*6030*/  DFMA R22, R122, R24, R22 ;  /* 0x000000187a16722b */ /* 0x004fd00000000016 */
[----:B---3--:R-:W-:Y:S01]  /*6040*/  DFMA R146, R122, R22, R146 ;  /* 0x000000167a92722b */ /* 0x008fe20000000092 */
[----:B-1----:R-:W-:Y:S10]  /*6050*/  @!P1 BRA P0, `(.L_x_107) ;  /* 0x00000000006c9947 */ /* 0x002ff40000000000 */
        /* <DEDUP_REMOVED lines=21> */
.L_x_110:
[----:B------:R0:W5:Y:S01]  /*61b0*/  LDL R3, [R8] ;  /* 0x0000000008037983 */ /* 0x0001620000100800 */
[----:B------:R-:W-:Y:S02]  /*61c0*/  IMAD.MOV.U32 R142, RZ, RZ, R26 ;  /* 0x000000ffff8e7224 */ /* 0x000fe400078e001a */
[----:B------:R-:W-:-:S07]  /*61d0*/  IMAD.MOV.U32 R143, RZ, RZ, R27 ;  /* 0x000000ffff8f7224 */ /* 0x000fce00078e001b */
.L_x_109:
[----:B------:R-:W-:Y:S05]  /*61e0*/  BSYNC B3 ;  /* 0x0000000000037941 */ /* 0x000fea0003800000 */
.L_x_108:
[----:B-----5:R-:W-:Y:S01]  /*61f0*/  VIADD R3, R3, 0x1 ;  /* 0x0000000103037836 */ /* 0x020fe20000000000 */
[----:B------:R-:W-:Y:S06]  /*6200*/  BRA `(.L_x_111) ;  /* 0x0000000000087947 */ /* 0x000fec0003800000 */
.L_x_107:
[----:B------:R-:W-:Y:S01]  /*6210*/  DMUL R142, RZ, R108 ;  /* 0x0000006cff8e7228 */ /* 0x000fe20000000000 */
[----:B------:R-:W-:-:S10]  /*6220*/  IMAD.MOV.U32 R3, RZ, RZ, 0x1 ;  /* 0x00000001ff037424 */ /* 0x000fd400078e00ff */
.L_x_111:
[----:B------:R-:W-:Y:S05]  /*6230*/  BSYNC B2 ;  /* 0x0000000000027941 */ /* 0x000fea0003800000 */
.L_x_106:
[----:B------:R-:W1:Y:S01]  /*6240*/  LDC.64 R26, c[0x4][0x18] ;  /* 0x01000600ff1a7b82 */ /* 0x000e620000000a00 */
[----:B------:R-:W-:Y:S02]  /*6250*/  LOP3.LUT P6, R17, R3, 0x1, RZ, 0xc0, !PT ;  /* 0x0000000103117812 */ /* 0x000fe400078cc0ff */
[----:B------:R-:W-:-:S03]  /*6260*/  ISETP.NE.AND P0, PT, R185, RZ, PT ;  /* 0x000000ffb900720c */ /* 0x000fc60003f05270 */
[----:B------:R-:W-:-:S04]  /*6270*/  IMAD.SHL.U32 R17, R17, 0x8, RZ ;  /* 0x0000000811117824 */ /* 0x000fc800078e00ff */
[----:B-1----:R-:W-:-:S05]  /*6280*/  IMAD.WIDE.U32 R26, R17, 0x8, R26 ;  /* 0x00000008111a7825 */ /* 0x002fca00078e001a */
[----:B------:R-:W2:Y:S04]  /*6290*/  LDG.E.64.CONSTANT R24, desc[UR6][R26.64+0x8] ;  /* 0x000008061a187981 */ /* 0x000ea8000c1e9b00 */
[----:B------:R-:W3:Y:S04]  /*62a0*/  LDG.E.64.CONSTANT R22, desc[UR6][R26.64+0x10] ;  /* 0x000010061a167981 */ /* 0x000ee8000c1e9b00 */
[----:B------:R-:W4:Y:S04]  /*62b0*/  LDG.E.64.CONSTANT R20, desc[UR6][R26.64+0x18] ;  /* 0x000018061a147981 */ /* 0x000f28000c1e9b00 */
[----:B------:R1:W1:Y:S04]  /*62c0*/  LDG.E.64.CONSTANT R140, desc[UR6][R26.64+0x20] ;  /* 0x000020061a8c7981 */ /* 0x000268000c1e9b00 */
[----:B------:R1:W1:Y:S04]  /*62d0*/  LDG.E.64.CONSTANT R138, desc[UR6][R26.64+0x28] ;  /* 0x000028061a8a7981 */ /* 0x000268000c1e9b00 */
[----:B------:R1:W1:Y:S01]  /*62e0*/  LDG.E.64.CONSTANT R136, desc[UR6][R26.64+0x30] ;  /* 0x000030061a887981 */ /* 0x000262000c1e9b00 */
[----:B------:R-:W-:Y:S01]  /*62f0*/  IMAD.MOV.U32 R28, RZ, RZ, 0x79785eba ;  /* 0x79785ebaff1c7424 */ /* 0x000fe200078e00ff */
[----:B------:R-:W-:Y:S01]  /*6300*/  DMUL R134, R142, R142 ;  /* 0x0000008e8e867228 */ /* 0x000fe20000000000 */
[----:B------:R-:W-:Y:S01]  /*6310*/  IMAD.MOV.U32 R17, RZ, RZ, 0x3de5db65 ;  /* 0x3de5db65ff117424 */ /* 0x000fe200078e00ff */
[----:B------:R-:W-:Y:S01]  /*6320*/  DFMA R104, R48, R124, R104 ;  /* 0x0000007c3068722b */ /* 0x000fe20000000068 */
[----:B------:R-:W-:Y:S01]  /*6330*/  BSSY B2, `(.L_x_112) ;  /* 0x0000027000027945 */ /* 0x000fe20003800000 */
[----:B------:R-:W-:Y:S01]  /*6340*/  FSEL R28, -R28, 4.2945490664224492434e-19, !P6 ;  /* 0x20fd81641c1c7808 */ /* 0x000fe20007000100 */
[----:B------:R-:W-:Y:S01]  /*6350*/  DFMA R106, R50, R128, R106 ;  /* 0x00000080326a722b */ /* 0x000fe2000000006a */
[----:B------:R-:W-:Y:S01]  /*6360*/  FSEL R29, R17, -0.082518599927425384521, !P6 ;  /* 0xbda8ff83111d7808 */ /* 0x000fe20007000000 */
[----:B------:R-:W-:-:S02]  /*6370*/  DFMA R76, R46, R126, R76 ;  /* 0x0000007e2e4c722b */ /* 0x000fc4000000004c */
[----:B------:R-:W-:Y:S02]  /*6380*/  DFMA R66, R44, R130, R66 ;  /* 0x000000822c42722b */ /* 0x000fe40000000042 */
[----:B------:R-:W-:Y:S02]  /*6390*/  DFMA R56, R42, R132, R56 ;  /* 0x000000842a38722b */ /* 0x000fe40000000038 */
[----:B------:R-:W-:Y:S02]  /*63a0*/  DFMA R36, R110, R148, R36 ;  /* 0x000000946e24722b */ /* 0x000fe40000000024 */
[----:B-----5:R-:W-:Y:S02]  /*63b0*/  DFMA R116, R122, R146, R116 ;  /* 0x000000927a74722b */ /* 0x020fe40000000074 */
[----:B--2---:R-:W-:-:S08]  /*63c0*/  DFMA R24, R134, R28, R24 ;  /* 0x0000001c8618722b */ /* 0x004fd00000000018 */
[----:B---3--:R-:W-:-:S08]  /*63d0*/  DFMA R22, R134, R24, R22 ;  /* 0x000000188616722b */ /* 0x008fd00000000016 */
[----:B----4-:R-:W-:Y:S01]  /*63e0*/  DFMA R124, R134, R22, R20 ;  /* 0x00000016867c722b */ /* 0x010fe20000000014 */
[----:B-1----:R-:W-:Y:S10]  /*63f0*/  @!P5 BRA P0, `(.L_x_113) ;  /* 0x000000000060d947 */ /* 0x002ff40000000000 */
[----:B------:R-:W1:Y:S01]  /*6400*/  F2I.F64 R130, R98 ;  /* 0x0000006200827311 */ /* 0x000e620000301100 */
[----:B------:R-:W-:Y:S01]  /*6410*/  UMOV UR4, 0x54442d18 ;  /* 0x54442d1800047882 */ /* 0x000fe20000000000 */
[----:B------:R-:W-:Y:S01]  /*6420*/  UMOV UR5, 0x3ff921fb ;  /* 0x3ff921fb00057882 */ /* 0x000fe20000000000 */
[----:B------:R-:W-:-:S05]  /*6430*/  DSETP.GE.AND P0, PT, |R102|, 2.14748364800000000000e+09, PT ;  /* 0x41e000006600742a */ /* 0x000fca0003f06200 */
        /* <DEDUP_REMOVED lines=16> */
.L_x_115:
[----:B------:R0:W5:Y:S01]  /*6540*/  LDL R130, [R8] ;  /* 0x0000000008827983 */ /* 0x0001620000100800 */
[----:B------:R-:W-:Y:S02]  /*6550*/  IMAD.MOV.U32 R98, RZ, RZ, R26 ;  /* 0x000000ffff627224 */ /* 0x000fe400078e001a */
[----:B------:R-:W-:Y:S01]  /*6560*/  IMAD.MOV.U32 R99, RZ, RZ, R27 ;  /* 0x000000ffff637224 */ /* 0x000fe200078e001b */
[----:B------:R-:W-:Y:S06]  /*6570*/  BRA `(.L_x_114) ;  /* 0x0000000000087947 */ /* 0x000fec0003800000 */
.L_x_113:
[----:B------:R-:W-:Y:S01]  /*6580*/  DMUL R98, RZ, R102 ;  /* 0x00000066ff627228 */ /* 0x000fe20000000000 */
[----:B------:R-:W-:-:S10]  /*6590*/  IMAD.MOV.U32 R130, RZ, RZ, RZ ;  /* 0x000000ffff827224 */ /* 0x000fd400078e00ff */
.L_x_114:
[----:B------:R-:W-:Y:S05]  /*65a0*/  BSYNC B2 ;  /* 0x0000000000027941 */ /* 0x000fea0003800000 */
.L_x_112:
[----:B------:R-:W1:Y:S01]  /*65b0*/  LDC.64 R24, c[0x4][0x18] ;  /* 0x01000600ff187b82 */ /* 0x000e620000000a00 */
[----:B-----5:R-:W-:Y:S02]  /*65c0*/  LOP3.LUT P1, R17, R130, 0x1, RZ, 0xc0, !PT ;  /* 0x0000000182117812 */ /* 0x020fe4000782c0ff */
[----:B------:R-:W-:-:S03]  /*65d0*/  ISETP.NE.AND P0, PT, R186, RZ, PT ;  /* 0x000000ffba00720c */ /* 0x000fc60003f05270 */
[----:B------:R-:W-:-:S04]  /*65e0*/  IMAD.SHL.U32 R17, R17, 0x8, RZ ;  /* 0x0000000811117824 */ /* 0x000fc800078e00ff */
[----:B-1----:R-:W-:-:S05]  /*65f0*/  IMAD.WIDE.U32 R24, R17, 0x8, R24 ;  /* 0x0000000811187825 */ /* 0x002fca00078e0018 */
[----:B------:R-:W2:Y:S04]  /*6600*/  LDG.E.64.CONSTANT R26, desc[UR6][R24.64+0x8] ;  /* 0x00000806181a7981 */ /* 0x000ea8000c1e9b00 */
[----:B------:R-:W3:Y:S04]  /*6610*/  LDG.E.64.CONSTANT R28, desc[UR6][R24.64+0x10] ;  /* 0x00001006181c7981 */ /* 0x000ee8000c1e9b00 */
[----:B------:R-:W4:Y:S04]  /*6620*/  LDG.E.64.CONSTANT R22, desc[UR6][R24.64+0x18] ;  /* 0x0000180618167981 */ /* 0x000f28000c1e9b00 */
[----:B------:R-:W4:Y:S04]  /*6630*/  LDG.E.64.CONSTANT R20, desc[UR6][R24.64+0x20] ;  /* 0x0000200618147981 */ /* 0x000f28000c1e9b00 */
[----:B------:R1:W5:Y:S04]  /*6640*/  LDG.E.64.CONSTANT R102, desc[UR6][R24.64+0x28] ;  /* 0x0000280618667981 */ /* 0x000368000c1e9b00 */
[----:B------:R1:W5:Y:S01]  /*6650*/  LDG.E.64.CONSTANT R126, desc[UR6][R24.64+0x30] ;  /* 0x00003006187e7981 */ /* 0x000362000c1e9b00 */
        /* <DEDUP_REMOVED lines=12> */
[----:B------:R-:W-:Y:S02]  /*6720*/  DFMA R116, R122, R116, R118 ;  /* 0x000000747a74722b */ /* 0x000fe40000000076 */
[----:B------:R-:W-:Y:S02]  /*6730*/  DFMA R124, R134, R124, R140 ;  /* 0x0000007c867c722b */ /* 0x000fe4000000008c */
[----:B--2---:R-:W-:-:S08]  /*6740*/  DFMA R26, R128, R30, R26 ;  /* 0x0000001e801a722b */ /* 0x004fd0000000001a */
[----:B---3--:R-:W-:-:S08]  /*6750*/  DFMA R26, R128, R26, R28 ;  /* 0x0000001a801a722b */ /* 0x008fd0000000001c */
[----:B----4-:R-:W-:-:S08]  /*6760*/  DFMA R22, R128, R26, R22 ;  /* 0x0000001a8016722b */ /* 0x010fd00000000016 */
[----:B------:R-:W-:Y:S01]  /*6770*/  DFMA R36, R128, R22, R20 ;  /* 0x000000168024722b */ /* 0x000fe20000000014 */
        /* <DEDUP_REMOVED lines=21> */
.L_x_119:
[----:B------:R0:W5:Y:S01]  /*68d0*/  LDL R104, [R8] ;  /* 0x0000000008687983 */ /* 0x0001620000100800 */
[----:B------:R-:W-:Y:S02]  /*68e0*/  IMAD.MOV.U32 R56, RZ, RZ, R26 ;  /* 0x000000ffff387224 */ /* 0x000fe400078e001a */
[----:B------:R-:W-:Y:S01]  /*68f0*/  IMAD.MOV.U32 R57, RZ, RZ, R27 ;  /* 0x000000ffff397224 */ /* 0x000fe200078e001b */
[----:B------:R-:W-:Y:S06]  /*6900*/  BRA `(.L_x_118) ;  /* 0x0000000000087947 */ /* 0x000fec0003800000 */
.L_x_117:
[----:B------:R-:W-:Y:S01]  /*6910*/  DMUL R56, RZ, R100 ;  /* 0x00000064ff387228 */ /* 0x000fe20000000000 */
[----:B------:R-:W-:-:S10]  /*6920*/  IMAD.MOV.U32 R104, RZ, RZ, RZ ;  /* 0x000000ffff687224 */ /* 0x000fd400078e00ff */
.L_x_118:
[----:B------:R-:W-:Y:S05]  /*6930*/  BSYNC B2 ;  /* 0x0000000000027941 */ /* 0x000fea0003800000 */
.L_x_116:
[----:B------:R-:W1:Y:S01]  /*6940*/  LDC.64 R22, c[0x4][0x18] ;  /* 0x01000600ff167b82 */ /* 0x000e620000000a00 */
[----:B-----5:R-:W-:Y:S02]  /*6950*/  LOP3.LUT P3, R17, R104, 0x1, RZ, 0xc0, !PT ;  /* 0x0000000168117812 */ /* 0x020fe4000786c0ff */
[----:B------:R-:W-:Y:S02]  /*6960*/  ISETP.NE.AND P2, PT, R188, RZ, PT ;  /* 0x000000ffbc00720c */ /* 0x000fe40003f45270 */
[----:B------:R-:W-:Y:S01]  /*6970*/  ISETP.NE.AND P0, PT, R187, RZ, PT ;  /* 0x000000ffbb00720c */ /* 0x000fe20003f05270 */
[----:B------:R-:W-:-:S04]  /*6980*/  IMAD.SHL.U32 R17, R17, 0x8, RZ ;  /* 0x0000000811117824 */ /* 0x000fc800078e00ff */
[----:B-1----:R-:W-:-:S05]  /*6990*/  IMAD.WIDE.U32 R22, R17, 0x8, R22 ;  /* 0x0000000811167825 */ /* 0x002fca00078e0016 */
[----:B------:R-:W2:Y:S04]  /*69a0*/  LDG.E.64.CONSTANT R24, desc[UR6][R22.64+0x8] ;  /* 0x0000080616187981 */ /* 0x000ea8000c1e9b00 */
[----:B------:R-:W3:Y:S04]  /*69b0*/  LDG.E.64.CONSTANT R26, desc[UR6][R22.64+0x10] ;  /* 0x00001006161a7981 */ /* 0x000ee8000c1e9b00 */
[----:B------:R-:W4:Y:S04]  /*69c0*/  LDG.E.64.CONSTANT R28, desc[UR6][R22.64+0x18] ;  /* 0x00001806161c7981 */ /* 0x000f28000c1e9b00 */
[----:B------:R-:W4:Y:S04]  /*69d0*/  LDG.E.64.CONSTANT R30, desc[UR6][R22.64+0x20] ;  /* 0x00002006161e7981 */ /* 0x000f28000c1e9b00 */
[----:B------:R-:W4:Y:S04]  /*69e0*/  LDG.E.64.CONSTANT R20, desc[UR6][R22.64+0x28] ;  /* 0x0000280616147981 */ /* 0x000f28000c1e9b00 */
        /* <DEDUP_REMOVED lines=15> */
[----:B------:R-:W-:-:S02]  /*6ae0*/  DFMA R124, R134, R124, R138 ;  /* 0x0000007c867c722b */ /* 0x000fc4000000008a */
[----:B--2---:R-:W-:-:S08]  /*6af0*/  DFMA R24, R76, R32, R24 ;  /* 0x000000204c18722b */ /* 0x004fd00000000018 */
[----:B---3--:R-:W-:-:S08]  /*6b00*/  DFMA R24, R76, R24, R26 ;  /* 0x000000184c18722b */ /* 0x008fd0000000001a */
[----:B----4-:R-:W-:-:S08]  /*6b10*/  DFMA R24, R76, R24, R28 ;  /* 0x000000184c18722b */ /* 0x010fd0000000001c */
[----:B------:R-:W-:-:S08]  /*6b20*/  DFMA R24, R76, R24, R30 ;  /* 0x000000184c18722b */ /* 0x000fd0000000001e */
        /* <DEDUP_REMOVED lines=22> */
.L_x_123:
[----:B------:R0:W5:Y:S01]  /*6c90*/  LDL R94, [R8] ;  /* 0x00000000085e7983 */ /* 0x0001620000100800 */
[----:B------:R-:W-:Y:S02]  /*6ca0*/  IMAD.MOV.U32 R80, RZ, RZ, R26 ;  /* 0x000000ffff507224 */ /* 0x000fe400078e001a */
[----:B------:R-:W-:Y:S01]  /*6cb0*/  IMAD.MOV.U32 R81, RZ, RZ, R27 ;  /* 0x000000ffff517224 */ /* 0x000fe200078e001b */
[----:B------:R-:W-:Y:S06]  /*6cc0*/  BRA `(.L_x_122) ;  /* 0x0000000000087947 */ /* 0x000fec0003800000 */
.L_x_121:
[----:B------:R-:W-:Y:S01]  /*6cd0*/  DMUL R80, RZ, R90 ;  /* 0x0000005aff507228 */ /* 0x000fe20000000000 */
[----:B------:R-:W-:-:S10]  /*6ce0*/  IMAD.MOV.U32 R94, RZ, RZ, RZ ;  /* 0x000000ffff5e7224 */ /* 0x000fd400078e00ff */
.L_x_122:
[----:B------:R-:W-:Y:S05]  /*6cf0*/  BSYNC B2 ;  /* 0x0000000000027941 */ /* 0x000fea0003800000 */
.L_x_120:
        /* <DEDUP_REMOVED lines=9> */
[----:B------:R-:W5:Y:S04]  /*6d90*/  LDG.E.64.CONSTANT R28, desc[UR6][R20.64+0x20] ;  /* 0x00002006141c7981 */ /* 0x000f68000c1e9b00 */
[----:B------:R-:W4:Y:S04]  /*6da0*/  LDG.E.64.CONSTANT R30, desc[UR6][R20.64+0x28] ;  /* 0x00002806141e7981 */ /* 0x000f28000c1e9b00 */
[----:B------:R-:W5:Y:S01]  /*6db0*/  LDG.E.64.CONSTANT R32, desc[UR6][R20.64+0x30] ;  /* 0x0000300614207981 */ /* 0x000f62000c1e9b00 */
        /* <DEDUP_REMOVED lines=15> */
[----:B------:R-:W-:Y:S02]  /*6eb0*/  DFMA R102, R128, R102, R126 ;  /* 0x000000668066722b */ /* 0x000fe4000000007e */
[----:B--2---:R-:W-:-:S08]  /*6ec0*/  DFMA R22, R88, R90, R22 ;  /* 0x0000005a5816722b */ /* 0x004fd00000000016 */
[----:B---3--:R-:W-:-:S08]  /*6ed0*/  DFMA R22, R88, R22, R24 ;  /* 0x000000165816722b */ /* 0x008fd00000000018 */
[----:B----4-:R-:W-:-:S08]  /*6ee0*/  DFMA R22, R88, R22, R26 ;  /* 0x000000165816722b */ /* 0x010fd0000000001a */
[----:B-----5:R-:W-:-:S08]  /*6ef0*/  DFMA R22, R88, R22, R28 ;  /* 0x000000165816722b */ /* 0x020fd0000000001c */
[----:B------:R-:W-:-:S08]  /*6f00*/  DFMA R22, R88, R22, R30 ;  /* 0x000000165816722b */ /* 0x000fd0000000001e */
[----:B------:R-:W-:Y:S01]  /*6f10*/  DFMA R36, R88, R22, R32 ;  /* 0x000000165824722b */ /* 0x000fe20000000020 */
[----:B------:R-:W-:Y:S10]  /*6f20*/  @!P2 BRA P0, `(.L_x_125) ;  /* 0x000000000058a947 */ /* 0x000ff40000000000 */
        /* <DEDUP_REMOVED lines=20> */
.L_x_127:
[----:B------:R0:W5:Y:S01]  /*7070*/  LDL R70, [R8] ;  /* 0x0000000008467983 */ /* 0x0001620000100800 */
[----:B------:R-:W-:Y:S05]  /*7080*/  BRA `(.L_x_126) ;  /* 0x0000000000087947 */ /* 0x000fea0003800000 */
.L_x_125:
[----:B------:R-:W-:Y:S01]  /*7090*/  DMUL R26, RZ, R82 ;  /* 0x00000052ff1a7228 */ /* 0x000fe20000000000 */
[----:B------:R-:W-:-:S10]  /*70a0*/  IMAD.MOV.U32 R70, RZ, RZ, RZ ;  /* 0x000000ffff467224 */ /* 0x000fd400078e00ff */
.L_x_126:
[----:B------:R-:W-:Y:S05]  /*70b0*/  BSYNC B2 ;  /* 0x0000000000027941 */ /* 0x000fea0003800000 */
.L_x_124:
        /* <DEDUP_REMOVED lines=18> */
[----:B------:R-:W-:Y:S01]  /*71e0*/  DFMA R44, R44, R64, 1 ;  /* 0x3ff000002c2c742b */ /* 0x000fe20000000040 */
[----:B------:R-:W-:Y:S01]  /*71f0*/  FSEL R101, R17, -0.082518599927425384521, !P5 ;  /* 0xbda8ff8311657808 */ /* 0x000fe20006800000 */
[----:B------:R-:W-:-:S02]  /*7200*/  DFMA R58, R54, R58, R58 ;  /* 0x0000003a363a722b */ /* 0x000fc4000000003a */
[----:B------:R-:W-:Y:S02]  /*7210*/  DFMA R42, R42, R54, 1 ;  /* 0x3ff000002a2a742b */ /* 0x000fe40000000036 */
[----:B------:R-:W-:Y:S02]  /*7220*/  DFMA R38, R34, R38, R38 ;  /* 0x000000262226722b */ /* 0x000fe40000000026 */
[----:B------:R-:W-:Y:S02]  /*7230*/  DFMA R114, R116, R114, R114 ;  /* 0x000000727472722b */ /* 0x000fe40000000072 */
[----:B------:R-:W-:Y:S02]  /*7240*/  DFMA R142, R124, R142, R142 ;  /* 0x0000008e7c8e722b */ /* 0x000fe4000000008e */
[----:B------:R-:W-:Y:S02]  /*7250*/  DFMA R98, R102, R98, R98 ;  /* 0x000000626662722b */ /* 0x000fe40000000062 */
[----:B------:R-:W-:-:S02]  /*7260*/  DFMA R56, R66, R56, R56 ;  /* 0x000000384238722b */ /* 0x000fc40000000038 */
[----:B------:R-:W-:Y:S02]  /*7270*/  DFMA R80, R36, R80, R80 ;  /* 0x000000502450722b */ /* 0x000fe40000000050 */
[----:B------:R-:W-:Y:S02]  /*7280*/  DFMA R96, R92, R96, R96 ;  /* 0x000000605c60722b */ /* 0x000fe40000000060 */
[----:B------:R-:W-:Y:S02]  /*7290*/  DFMA R50, R50, R92, 1 ;  /* 0x3ff000003232742b */ /* 0x000fe4000000005c */
[----:B------:R-:W-:Y:S02]  /*72a0*/  DFMA R86, R84, R86, R86 ;  /* 0x000000565456722b */ /* 0x000fe40000000056 */
[----:B------:R-:W-:Y:S02]  /*72b0*/  DFMA R48, R48, R84, 1 ;  /* 0x3ff000003030742b */ /* 0x000fe40000000054 */
[----:B------:R-:W-:-:S02]  /*72c0*/  DFMA R78, R74, R78, R78 ;  /* 0x0000004e4a4e722b */ /* 0x000fc4000000004e */
[----:B------:R-:W-:Y:S02]  /*72d0*/  DFMA R46, R46, R74, 1 ;  /* 0x3ff000002e2e742b */ /* 0x000fe4000000004a */
[----:B------:R-:W-:Y:S02]  /*72e0*/  DFMA R34, R110, R34, 1 ;  /* 0x3ff000006e22742b */ /* 0x000fe40000000022 */
[----:B------:R-:W-:Y:S02]  /*72f0*/  DFMA R116, R122, R116, 1 ;  /* 0x3ff000007a74742b */ /* 0x000fe40000000074 */
[----:B------:R-:W-:Y:S02]  /*7300*/  DFMA R124, R134, R124, 1 ;  /* 0x3ff00000867c742b */ /* 0x000fe4000000007c */
[----:B------:R-:W-:Y:S02]  /*7310*/  DFMA R102, R128, R102, 1 ;  /* 0x3ff000008066742b */ /* 0x000fe40000000066 */
[----:B------:R-:W-:-:S02]  /*7320*/  DFMA R66, R76, R66, 1 ;  /* 0x3ff000004c42742b */ /* 0x000fc40000000042 */
[----:B------:R-:W-:Y:S02]  /*7330*/  DFMA R36, R88, R36, 1 ;  /* 0x3ff000005824742b */ /* 0x000fe40000000024 */
[----:B--2---:R-:W-:-:S08]  /*7340*/  DFMA R24, R20, R100, R24 ;  /* 0x000000641418722b */ /* 0x004fd00000000018 */
[----:B---3--:R-:W-:-:S08]  /*7350*/  DFMA R24, R20, R24, R28 ;  /* 0x000000181418722b */ /* 0x008fd0000000001c */
[----:B----4-:R-:W-:-:S08]  /*7360*/  DFMA R24, R20, R24, R30 ;  /* 0x000000181418722b */ /* 0x010fd0000000001e */
[----:B-----5:R-:W-:-:S08]  /*7370*/  DFMA R24, R20, R24, R32 ;  /* 0x000000181418722b */ /* 0x020fd00000000020 */
[----:B------:R-:W-:-:S08]  /*7380*/  DFMA R24, R20, R24, R82 ;  /* 0x000000181418722b */ /* 0x000fd00000000052 */
[----:B------:R-:W-:-:S08]  /*7390*/  DFMA R24, R20, R24, R90 ;  /* 0x000000181418722b */ /* 0x000fd0000000005a */
[----:B------:R-:W-:Y:S02]  /*73a0*/  DFMA R54, R24, R26, R26 ;  /* 0x0000001a1836722b */ /* 0x000fe4000000001a */
[----:B------:R-:W-:Y:S01]  /*73b0*/  DFMA R64, R20, R24, 1 ;  /* 0x3ff000001440742b */ /* 0x000fe20000000018 */
        /* <DEDUP_REMOVED lines=21> */
.L_x_131:
[----:B------:R0:W5:Y:S01]  /*7510*/  LDL R71, [R8] ;  /* 0x0000000008477983 */ /* 0x0001620000100800 */
[----:B------:R-:W-:Y:S05]  /*7520*/  BRA `(.L_x_130) ;  /* 0x0000000000087947 */ /* 0x000fea0003800000 */
.L_x_129:
[----:B------:R-:W-:Y:S01]  /*7530*/  DMUL R26, RZ, R72 ;  /* 0x00000048ff1a7228 */ /* 0x000fe20000000000 */
[----:B------:R-:W-:-:S10]  /*7540*/  IMAD.MOV.U32 R71, RZ, RZ, RZ ;  /* 0x000000ffff477224 */ /* 0x000fd400078e00ff */
.L_x_130:
[----:B------:R-:W-:Y:S05]  /*7550*/  BSYNC B2 ;  /* 0x0000000000027941 */ /* 0x000fea0003800000 */
.L_x_128:
[----:B------:R-:W-:Y:S02]  /*7560*/  P2R R20, PR, RZ, 0x8 ;  /* 0x00000008ff147803 */ /* 0x000fe40000000000 */
[----:B------:R-:W-:Y:S02]  /*7570*/  P2R R21, PR, RZ, 0x10 ;  /* 0x00000010ff157803 */ /* 0x000fe40000000000 */
[----:B------:R-:W-:Y:S02]  /*7580*/  ISETP.NE.AND P3, PT, R181, RZ, PT ;  /* 0x000000ffb500720c */ /* 0x000fe40003f65270 */
[----:B------:R-:W-:Y:S02]  /*7590*/  ISETP.NE.AND P4, PT, R180, RZ, PT ;  /* 0x000000ffb400720c */ /* 0x000fe40003f85270 */
[----:B------:R-:W-:Y:S02]  /*75a0*/  FSEL R46, R78, R46, !P3 ;  /* 0x0000002e4e2e7208 */ /* 0x000fe40005800000 */
[----:B------:R-:W-:-:S02]  /*75b0*/  FSEL R47, R79, R47, !P3 ;  /* 0x0000002f4f2f7208 */ /* 0x000fc40005800000 */
[----:B------:R-:W-:Y:S02]  /*75c0*/  FSEL R44, R68, R44, !P4 ;  /* 0x0000002c442c7208 */ /* 0x000fe40006000000 */
[----:B------:R-:W-:Y:S02]  /*75d0*/  FSEL R45, R69, R45, !P4 ;  /* 0x0000002d452d7208 */ /* 0x000fe40006000000 */
[----:B------:R-:W-:Y:S02]  /*75e0*/  ISETP.NE.AND P3, PT, R20, RZ, PT ;  /* 0x000000ff1400720c */ /* 0x000fe40003f65270 */
[----:B------:R-:W-:Y:S02]  /*75f0*/  ISETP.NE.AND P4, PT, R21, RZ, PT ;  /* 0x000000ff1500720c */ /* 0x000fe40003f85270 */
[----:B------:R-:W1:Y:S01]  /*7600*/  LDC.64 R20, c[0x4][0x18] ;  /* 0x01000600ff147b82 */ /* 0x000e620000000a00 */
[----:B------:R-:W-:Y:S02]  /*7610*/  P2R R17, PR, RZ, 0x40 ;  /* 0x00000040ff117803 */ /* 0x000fe40000000000 */
[----:B------:R-:W-:-:S02]  /*7620*/  ISETP.NE.AND P6, PT, R183, RZ, PT ;  /* 0x000000ffb700720c */ /* 0x000fc40003fc5270 */
[----:B------:R-:W-:Y:S02]  /*7630*/  ISETP.NE.AND P2, PT, R194, RZ, PT ;  /* 0x000000ffc200720c */ /* 0x000fe40003f45270 */
[----:B------:R-:W-:Y:S02]  /*7640*/  ISETP.NE.AND P0, PT, R193, RZ, PT ;  /* 0x000000ffc100720c */ /* 0x000fe40003f05270 */
[----:B------:R-:W-:Y:S02]  /*7650*/  FSEL R50, R96, R50, !P6 ;  /* 0x0000003260327208 */ /* 0x000fe40007000000 */
[----:B------:R-:W-:Y:S02]  /*7660*/  FSEL R51, R97, R51, !P6 ;  /* 0x0000003361337208 */ /* 0x000fe40007000000 */
[----:B------:R-:W-:Y:S02]  /*7670*/  FSEL R34, R38, R34, !P2 ;  /* 0x0000002226227208 */ /* 0x000fe40005000000 */
[----:B------:R-:W-:-:S02]  /*7680*/  FSEL R35, R39, R35, !P2 ;  /* 0x0000002327237208 */ /* 0x000fc40005000000 */
[----:B------:R-:W-:Y:S02]  /*7690*/  ISETP.NE.AND P6, PT, R17, RZ, PT ;  /* 0x000000ff1100720c */ /* 0x000fe40003fc5270 */
[----:B------:R-:W-:Y:S02]  /*76a0*/  FSEL R38, R114, R116, !P0 ;  /* 0x0000007472267208 */ /* 0x000fe40004000000 */
[----:B------:R-:W-:Y:S02]  /*76b0*/  FSEL R39, R115, R117, !P0 ;  /* 0x0000007573277208 */ /* 0x000fe40004000000 */
[----:B-----5:R-:W-:Y:S02]  /*76c0*/  LOP3.LUT P0, R17, R71, 0x1, RZ, 0xc0, !PT ;  /* 0x0000000147117812 */ /* 0x020fe4000780c0ff */
[----:B------:R-:W-:Y:S02]  /*76d0*/  P2R R22, PR, RZ, 0x20 ;  /* 0x00000020ff167803 */ /* 0x000fe40000000000 */
[----:B------:R-:W-:Y:S01]  /*76e0*/  ISETP.NE.AND P5, PT, R197, RZ, PT ;  /* 0x000000ffc500720c */ /* 0x000fe20003fa5270 */
[----:B------:R-:W-:Y:S01]  /*76f0*/  IMAD.SHL.U32 R17, R17, 0x8, RZ ;  /* 0x0000000811117824 */ /* 0x000fe200078e00ff */
[----:B------:R-:W-:-:S02]  /*7700*/  FSEL R56, R56, R66, !P3 ;  /* 0x0000004238387208 */ /* 0x000fc40005800000 */
[----:B------:R-:W-:Y:S01]  /*7710*/  FSEL R42, R58, R42, !P5 ;  /* 0x0000002a3a2a7208 */ /* 0x000fe20006800000 */
[----:B-1----:R-:W-:Y:S01]  /*7720*/  IMAD.WIDE.U32 R20, R17, 0x8, R20 ;  /* 0x0000000811147825 */ /* 0x002fe200078e0014 */
[----:B------:R-:W-:Y:S02]  /*7730*/  FSEL R43, R59, R43, !P5 ;  /* 0x0000002b3b2b7208 */ /* 0x000fe40006800000 */
[----:B------:R-:W-:Y:S02]  /*7740*/  ISETP.NE.AND P5, PT, R22, RZ, PT ;  /* 0x000000ff1600720c */ /* 0x000fe40003fa5270 */
[----:B------:R-:W2:Y:S01]  /*7750*/  LDG.E.64.CONSTANT R24, desc[UR6][R20.64+0x8] ;  /* 0x0000080614187981 */ /* 0x000ea2000c1e9b00 */
[----:B------:R-:W-:Y:S02]  /*7760*/  FSEL R57, R57, R67, !P3 ;  /* 0x0000004339397208 */ /* 0x000fe40005800000 */
[----:B------:R-:W-:Y:S01]  /*7770*/  FSEL R64, R54, R64, !P5 ;  /* 0x0000004036407208 */ /* 0x000fe20006800000 */
[----:B------:R-:W3:Y:S01]  /*7780*/  LDG.E.64.CONSTANT R28, desc[UR6][R20.64+0x10] ;  /* 0x00001006141c7981 */ /* 0x000ee2000c1e9b00 */
[----:B------:R-:W-:Y:S01]  /*7790*/  FSEL R65, R55, R65, !P5 ;  /* 0x0000004137417208 */ /* 0x000fe20006800000 */
[----:B------:R-:W-:Y:S01]  /*77a0*/  IMAD.MOV.U32 R68, RZ, RZ, 0x79785eba ;  /* 0x79785ebaff447424 */ /* 0x000fe200078e00ff */
[----:B------:R-:W-:Y:S01]  /*77b0*/  FSEL R58, R142, R124, !P6 ;  /* 0x0000007c8e3a7208 */ /* 0x000fe20007000000 */
[----:B------:R-:W4:Y:S01]  /*77c0*/  LDG.E.64.CONSTANT R30, desc[UR6][R20.64+0x18] ;  /* 0x00001806141e7981 */ /* 0x000f22000c1e9b00 */
[----:B------:R-:W-:Y:S01]  /*77d0*/  IMAD.MOV.U32 R17, RZ, RZ, 0x3de5db65 ;  /* 0x3de5db65ff117424 */ /* 0x000fe200078e00ff */
[----:B------:R-:W-:-:S02]  /*77e0*/  FSEL R59, R143, R125, !P6 ;  /* 0x0000007d8f3b7208 */ /* 0x000fc40007000000 */
[----:B------:R-:W5:Y:S01]  /*77f0*/  LDG.E.64.CONSTANT R32, desc[UR6][R20.64+0x20] ;  /* 0x0000200614207981 */ /* 0x000f62000c1e9b00 */
[----:B------:R-:W-:Y:S02]  /*7800*/  ISETP.NE.AND P2, PT, R198, RZ, PT ;  /* 0x000000ffc600720c */ /* 0x000fe40003f45270 */
[----:B------:R-:W-:Y:S01]  /*7810*/  P2R R19, PR, RZ, 0x2 ;  /* 0x00000002ff137803 */ /* 0x000fe20000000000 */
[----:B------:R-:W4:Y:S01]  /*7820*/  LDG.E.64.CONSTANT R54, desc[UR6][R20.64+0x28] ;  /* 0x0000280614367981 */ /* 0x000f22000c1e9b00 */
[----:B------:R-:W-:Y:S01]  /*7830*/  BSSY B2, `(.L_x_132) ;  /* 0x0000031000027945 */ /* 0x000fe20003800000 */
[----:B------:R-:W-:Y:S02]  /*7840*/  FSEL R36, R80, R36, !P4 ;  /* 0x0000002450247208 */ /* 0x000fe40006000000 */
[----:B------:R-:W5:Y:S01]  /*7850*/  LDG.E.64.CONSTANT R66, desc[UR6][R20.64+0x30] ;  /* 0x0000300614427981 */ /* 0x000f62000c1e9b00 */
[----:B------:R-:W-:Y:S01]  /*7860*/  DMUL R22, R26, R26 ;  /* 0x0000001a1a167228 */ /* 0x000fe20000000000 */
[----:B------:R-:W-:-:S02]  /*7870*/  FSEL R68, -R68, 4.2945490664224492434e-19, !P0 ;  /* 0x20fd816444447808 */ /* 0x000fc40004000100 */
[----:B------:R-:W-:Y:S02]  /*7880*/  FSEL R69, R17, -0.082518599927425384521, !P0 ;  /* 0xbda8ff8311457808 */ /* 0x000fe40004000000 */
[----:B------:R-:W-:Y:S02]  /*7890*/  ISETP.NE.AND P6, PT, R199, RZ, PT ;  /* 0x000000ffc700720c */ /* 0x000fe40003fc5270 */
[----:B------:R-:W-:Y:S02]  /*78a0*/  ISETP.NE.AND P1, PT, R182, RZ, PT ;  /* 0x000000ffb600720c */ /* 0x000fe40003f25270 */
[----:B------:R-:W-:Y:S02]  /*78b0*/  FSEL R37, R81, R37, !P4 ;  /* 0x0000002551257208 */ /* 0x000fe40006000000 */
[----:B------:R-:W-:Y:S02]  /*78c0*/  FSEL R48, R86, R48, !P1 ;  /* 0x0000003056307208 */ /* 0x000fe40004800000 */
[----:B------:R-:W-:-:S02]  /*78d0*/  FSEL R49, R87, R49, !P1 ;  /* 0x0000003157317208 */ /* 0x000fc40004800000 */
[----:B------:R-:W-:-:S04]  /*78e0*/  ISETP.NE.AND P1, PT, R19, RZ, PT ;  /* 0x000000ff1300720c */ /* 0x000fc80003f25270 */
[----:B------:R-:W-:Y:S02]  /*78f0*/  FSEL R60, R98, R102, !P1 ;  /* 0x00000066623c7208 */ /* 0x000fe40004800000 */
[----:B------:R-:W-:Y:S01]  /*7900*/  FSEL R61, R99, R103, !P1 ;  /* 0x00000067633d7208 */ /* 0x000fe20004800000 */
[----:B--2---:R-:W-:-:S08]  /*7910*/  DFMA R24, R22, R68, R24 ;  /* 0x000000441618722b */ /* 0x004fd00000000018 */
[----:B---3--:R-:W-:-:S08]  /*7920*/  DFMA R24, R22, R24, R28 ;  /* 0x000000181618722b */ /* 0x008fd0000000001c */
[----:B----4-:R-:W-:-:S08]  /*7930*/  DFMA R24, R22, R24, R30 ;  /* 0x000000181618722b */ /* 0x010fd0000000001e */
[----:B-----5:R-:W-:-:S08]  /*7940*/  DFMA R24, R22, R24, R32 ;  /* 0x000000181618722b */ /* 0x020fd00000000020 */
[----:B------:R-:W-:-:S08]  /*7950*/  DFMA R24, R22, R24, R54 ;  /* 0x000000181618722b */ /* 0x000fd00000000036 */
[----:B------:R-:W-:-:S08]  /*7960*/  DFMA R24, R22, R24, R66 ;  /* 0x000000181618722b */ /* 0x000fd00000000042 */
[----:B------:R-:W-:Y:S02]  /*7970*/  DFMA R26, R24, R26, R26 ;  /* 0x0000001a181a722b */ /* 0x000fe4000000001a */
[----:B------:R-:W-:-:S10]  /*7980*/  DFMA R22, R22, R24, 1 ;  /* 0x3ff000001616742b */ /* 0x000fd40000000018 */
[----:B------:R-:W-:Y:S02]  /*7990*/  FSEL R54, R26, R22, !P0 ;  /* 0x000000161a367208 */ /* 0x000fe40004000000 */
[----:B------:R-:W-:Y:S01]  /*79a0*/  FSEL R55, R27, R23, !P0 ;  /* 0x000000171b377208 */ /* 0x000fe20004000000 */
[----:B------:R-:W-:Y:S06]  /*79b0*/  @!P6 BRA P2, `(.L_x_133) ;  /* 0x000000000058e947 */ /* 0x000fec0001000000 */
        /* <DEDUP_REMOVED lines=20> */
.L_x_135:
[----:B------:R0:W5:Y:S01]  /*7b00*/  LDL R17, [R8] ;  /* 0x0000000008117983 */ /* 0x0001620000100800 */
[----:B------:R-:W-:Y:S05]  /*7b10*/  BRA `(.L_x_134) ;  /* 0x0000000000087947 */ /* 0x000fea0003800000 */
.L_x_133:
[----:B------:R-:W-:Y:S01]  /*7b20*/  DMUL R26, RZ, R62 ;  /* 0x0000003eff1a7228 */ /* 0x000fe20000000000 */
[----:B------:R-:W-:-:S10]  /*7b30*/  IMAD.MOV.U32 R17, RZ, RZ, RZ ;  /* 0x000000ffff117224 */ /* 0x000fd400078e00ff */
.L_x_134:
[----:B------:R-:W-:Y:S05]  /*7b40*/  BSYNC B2 ;  /* 0x0000000000027941 */ /* 0x000fea0003800000 */
.L_x_132:
[----:B------:R-:W1:Y:S01]  /*7b50*/  LDC.64 R20, c[0x4][0x18] ;  /* 0x01000600ff147b82 */ /* 0x000e620000000a00 */
[----:B-----5:R-:W-:Y:S02]  /*7b60*/  LOP3.LUT P0, R19, R17, 0x1, RZ, 0xc0, !PT ;  /* 0x0000000111137812 */ /* 0x020fe4000780c0ff */
[----:B------:R-:W-:-:S03]  /*7b70*/  ISETP.NE.AND P2, PT, R195, RZ, PT ;  /* 0x000000ffc300720c */ /* 0x000fc60003f45270 */
[----:B------:R-:W-:Y:S02]  /*7b80*/  IMAD.SHL.U32 R19, R19, 0x8, RZ ;  /* 0x0000000813137824 */ /* 0x000fe400078e00ff */
[----:B------:R-:W-:Y:S01]  /*7b90*/  IMAD.MOV.U32 R66, RZ, RZ, 0x79785eba ;  /* 0x79785ebaff427424 */ /* 0x000fe200078e00ff */
[----:B------:R-:W-:Y:S01]  /*7ba0*/  DMUL R22, R26, R26 ;  /* 0x0000001a1a167228 */ /* 0x000fe20000000000 */
[----:B------:R-:W-:Y:S01]  /*7bb0*/  P2R R95, PR, RZ, 0x4 ;  /* 0x00000004ff5f7803 */ /* 0x000fe20000000000 */
        /* <DEDUP_REMOVED lines=8> */
[----:B------:R-:W-:Y:S01]  /*7c40*/  FSEL R66, -R66, 4.2945490664224492434e-19, !P0 ;  /* 0x20fd816442427808 */ /* 0x000fe20004000100 */
[----:B------:R-:W-:Y:S01]  /*7c50*/  BSSY B2, `(.L_x_136) ;  /* 0x000004c000027945 */ /* 0x000fe20003800000 */
[----:B------:R-:W-:Y:S01]  /*7c60*/  LOP3.LUT P2, RZ, R6, 0x2, RZ, 0xc0, !PT ;  /* 0x0000000206ff7812 */ /* 0x000fe2000784c0ff */
[----:B------:R-:W-:Y:S01]  /*7c70*/  DFMA R68, R46, -1, RZ ;  /* 0xbff000002e44782b */ /* 0x000fe200000000ff */
[----:B------:R-:W-:Y:S01]  /*7c80*/  FSEL R67, R19, -0.082518599927425384521, !P0 ;  /* 0xbda8ff8313437808 */ /* 0x000fe20004000000 */
[----:B------:R-:W-:Y:S01]  /*7c90*/  DFMA R72, R44, -1, RZ ;  /* 0xbff000002c48782b */ /* 0x000fe200000000ff */
[----:B------:R-:W-:Y:S01]  /*7ca0*/  LOP3.LUT P1, RZ, R5, 0x2, RZ, 0xc0, !PT ;  /* 0x0000000205ff7812 */ /* 0x000fe2000782c0ff */
[----:B------:R-:W-:Y:S01]  /*7cb0*/  DFMA R74, R42, -1, RZ ;  /* 0xbff000002a4a782b */ /* 0x000fe200000000ff */
[----:B------:R-:W-:Y:S01]  /*7cc0*/  P2R R5, PR, RZ, 0x4 ;  /* 0x00000004ff057803 */ /* 0x000fe20000000000 */
[----:B------:R-:W-:Y:S01]  /*7cd0*/  DFMA R76, R34, -1, RZ ;  /* 0xbff00000224c782b */ /* 0x000fe200000000ff */
[----:B------:R-:W-:Y:S01]  /*7ce0*/  LOP3.LUT P2, RZ, R0, 0x2, RZ, 0xc0, !PT ;  /* 0x0000000200ff7812 */ /* 0x000fe2000784c0ff */
[----:B------:R-:W-:Y:S01]  /*7cf0*/  DFMA R78, R38, -1, RZ ;  /* 0xbff00000264e782b */ /* 0x000fe200000000ff */
[----:B------:R-:W-:Y:S01]  /*7d00*/  LOP3.LUT P3, RZ, R4, 0x2, RZ, 0xc0, !PT ;  /* 0x0000000204ff7812 */ /* 0x000fe2000786c0ff */
[----:B------:R-:W-:Y:S01]  /*7d10*/  DFMA R80, R58, -1, RZ ;  /* 0xbff000003a50782b */ /* 0x000fe200000000ff */
[----:B------:R-:W-:Y:S01]  /*7d20*/  P2R R97, PR, RZ, 0x4 ;  /* 0x00000004ff617803 */ /* 0x000fe20000000000 */
[----:B------:R-:W-:Y:S01]  /*7d30*/  DFMA R82, R60, -1, RZ ;  /* 0xbff000003c52782b */ /* 0x000fe200000000ff */
[----:B------:R-:W-:Y:S01]  /*7d40*/  LOP3.LUT P2, RZ, R3, 0x2, RZ, 0xc0, !PT ;  /* 0x0000000203ff7812 */ /* 0x000fe2000784c0ff */
[----:B------:R-:W-:Y:S01]  /*7d50*/  DFMA R84, R56, -1, RZ ;  /* 0xbff000003854782b */ /* 0x000fe200000000ff */
[----:B------:R-:W-:Y:S01]  /*7d60*/  P2R R0, PR, RZ, 0x2 ;  /* 0x00000002ff007803 */ /* 0x000fe20000000000 */
[----:B------:R-:W-:Y:S01]  /*7d70*/  DFMA R86, R36, -1, RZ ;  /* 0xbff000002456782b */ /* 0x000fe200000000ff */
[----:B------:R-:W-:Y:S01]  /*7d80*/  P2R R100, PR, RZ, 0x4 ;  /* 0x00000004ff647803 */ /* 0x000fe20000000000 */
[----:B------:R-:W-:Y:S01]  /*7d90*/  DFMA R88, R64, -1, RZ ;  /* 0xbff000004058782b */ /* 0x000fe200000000ff */
[----:B------:R-:W-:Y:S01]  /*7da0*/  LOP3.LUT P2, RZ, R7, 0x2, RZ, 0xc0, !PT ;  /* 0x0000000207ff7812 */ /* 0x000fe2000784c0ff */
[----:B------:R-:W-:Y:S01]  /*7db0*/  DFMA R90, R54, -1, RZ ;  /* 0xbff00000365a782b */ /* 0x000fe200000000ff */
[----:B------:R-:W-:-:S02]  /*7dc0*/  LOP3.LUT P1, RZ, R18, 0x2, RZ, 0xc0, !PT ;  /* 0x0000000212ff7812 */ /* 0x000fc4000782c0ff */
[----:B------:R-:W-:Y:S02]  /*7dd0*/  P2R R4, PR, RZ, 0x4 ;  /* 0x00000004ff047803 */ /* 0x000fe40000000000 */
[----:B------:R-:W-:Y:S02]  /*7de0*/  ISETP.NE.AND P2, PT, R95, RZ, PT ;  /* 0x000000ff5f00720c */ /* 0x000fe40003f45270 */
[----:B------:R-:W-:Y:S02]  /*7df0*/  P2R R96, PR, RZ, 0x8 ;  /* 0x00000008ff607803 */ /* 0x000fe40000000000 */
[----:B------:R-:W-:Y:S02]  /*7e00*/  P2R R98, PR, RZ, 0x2 ;  /* 0x00000002ff627803 */ /* 0x000fe40000000000 */
[----:B------:R-:W-:Y:S02]  /*7e10*/  LOP3.LUT P3, RZ, R2, 0x2, RZ, 0xc0, !PT ;  /* 0x0000000202ff7812 */ /* 0x000fe4000786c0ff */
[----:B------:R-:W-:-:S02]  /*7e20*/  LOP3.LUT P1, RZ, R130, 0x2, RZ, 0xc0, !PT ;  /* 0x0000000282ff7812 */ /* 0x000fc4000782c0ff */
[----:B------:R-:W-:Y:S02]  /*7e30*/  LOP3.LUT P5, RZ, R94, 0x2, RZ, 0xc0, !PT ;  /* 0x000000025eff7812 */ /* 0x000fe400078ac0ff */
[----:B------:R-:W-:Y:S02]  /*7e40*/  P2R R99, PR, RZ, 0x8 ;  /* 0x00000008ff637803 */ /* 0x000fe40000000000 */
[----:B------:R-:W-:Y:S02]  /*7e50*/  P2R R94, PR, RZ, 0x2 ;  /* 0x00000002ff5e7803 */ /* 0x000fe40000000000 */
[----:B------:R-:W-:Y:S02]  /*7e60*/  LOP3.LUT P6, RZ, R104, 0x2, RZ, 0xc0, !PT ;  /* 0x0000000268ff7812 */ /* 0x000fe400078cc0ff */
[----:B------:R-:W-:Y:S02]  /*7e70*/  LOP3.LUT P4, RZ, R70, 0x2, RZ, 0xc0, !PT ;  /* 0x0000000246ff7812 */ /* 0x000fe4000788c0ff */
[----:B------:R-:W-:-:S02]  /*7e80*/  LOP3.LUT P3, RZ, R71, 0x2, RZ, 0xc0, !PT ;  /* 0x0000000247ff7812 */ /* 0x000fc4000786c0ff */
[----:B------:R-:W-:Y:S01]  /*7e90*/  LOP3.LUT P1, RZ, R17, 0x2, RZ, 0xc0, !PT ;  /* 0x0000000211ff7812 */ /* 0x000fe2000782c0ff */
[----:B--2---:R-:W-:Y:S02]  /*7ea0*/  DFMA R24, R22, R66, R24 ;  /* 0x000000421618722b */ /* 0x004fe40000000018 */
[----:B------:R-:W-:-:S06]  /*7eb0*/  DFMA R66, R48, -1, RZ ;  /* 0xbff000003042782b */ /* 0x000fcc00000000ff */
[----:B---3--:R-:W-:-:S08]  /*7ec0*/  DFMA R24, R22, R24, R28 ;  /* 0x000000181618722b */ /* 0x008fd0000000001c */
[----:B----4-:R-:W-:-:S08]  /*7ed0*/  DFMA R24, R22, R24, R30 ;  /* 0x000000181618722b */ /* 0x010fd0000000001e */
[----:B-----5:R-:W-:-:S08]  /*7ee0*/  DFMA R24, R22, R24, R32 ;  /* 0x000000181618722b */ /* 0x020fd00000000020 */
[----:B------:R-:W-:-:S08]  /*7ef0*/  DFMA R24, R22, R24, R40 ;  /* 0x000000181618722b */ /* 0x000fd00000000028 */
[----:B------:R-:W-:Y:S02]  /*7f00*/  DFMA R24, R22, R24, R62 ;  /* 0x000000181618722b */ /* 0x000fe4000000003e */
[----:B------:R-:W-:-:S06]  /*7f10*/  DFMA R62, R50, -1, RZ ;  /* 0xbff00000323e782b */ /* 0x000fcc00000000ff */
[----:B------:R-:W-:Y:S02]  /*7f20*/  DFMA R26, R24, R26, R26 ;  /* 0x0000001a181a722b */ /* 0x000fe4000000001a */
[----:B------:R-:W-:-:S10]  /*7f30*/  DFMA R22, R22, R24, 1 ;  /* 0x3ff000001616742b */ /* 0x000fd40000000018 */
[----:B------:R-:W-:Y:S02]  /*7f40*/  FSEL R40, R26, R22, !P0 ;  /* 0x000000161a287208 */ /* 0x000fe40004000000 */
[----:B------:R-:W-:Y:S02]  /*7f50*/  FSEL R41, R27, R23, !P0 ;  /* 0x000000171b297208 */ /* 0x000fe40004000000 */
[----:B------:R-:W-:-:S04]  /*7f60*/  ISETP.NE.AND P0, PT, R196, RZ, PT ;  /* 0x000000ffc400720c */ /* 0x000fc80003f05270 */
[----:B------:R-:W-:-:S09]  /*7f70*/  DFMA R92, R40, -1, RZ ;  /* 0xbff00000285c782b */ /* 0x000fd200000000ff */
[----:B------:R-:W-:Y:S05]  /*7f80*/  @!P0 BRA P2, `(.L_x_137) ;  /* 0x0000000000588947 */ /* 0x000fea0001000000 */
        /* <DEDUP_REMOVED lines=20> */
.L_x_139:
[----:B------:R0:W5:Y:S01]  /*80d0*/  LDL R113, [R8] ;  /* 0x0000000008717983 */ /* 0x0001620000100800 */
[----:B------:R-:W-:Y:S05]  /*80e0*/  BRA `(.L_x_138) ;  /* 0x0000000000087947 */ /* 0x000fea0003800000 */
.L_x_137:
[----:B------:R-:W-:Y:S01]  /*80f0*/  DMUL R26, RZ, R52 ;  /* 0x00000034ff1a7228 */ /* 0x000fe20000000000 */
[----:B------:R-:W-:-:S10]  /*8100*/  IMAD.MOV.U32 R113, RZ, RZ, RZ ;  /* 0x000000ffff717224 */ /* 0x000fd400078e00ff */
.L_x_138:
[----:B------:R-:W-:Y:S05]  /*8110*/  BSYNC B2 ;  /* 0x0000000000027941 */ /* 0x000fea0003800000 */
.L_x_136:
[----:B------:R-:W-:Y:S02]  /*8120*/  P2R R17, PR, RZ, 0x40 ;  /* 0x00000040ff117803 */ /* 0x000fe40000000000 */
[----:B------:R-:W-:Y:S02]  /*8130*/  P2R R18, PR, RZ, 0x20 ;  /* 0x00000020ff127803 */ /* 0x000fe40000000000 */
[----:B------:R-:W-:Y:S02]  /*8140*/  P2R R19, PR, RZ, 0x10 ;  /* 0x00000010ff137803 */ /* 0x000fe40000000000 */
[----:B------:R-:W-:Y:S02]  /*8150*/  ISETP.NE.AND P6, PT, R0, RZ, PT ;  /* 0x000000ff0000720c */ /* 0x000fe40003fc5270 */
[----:B------:R-:W-:Y:S02]  /*8160*/  ISETP.NE.AND P5, PT, R96, RZ, PT ;  /* 0x000000ff6000720c */ /* 0x000fe40003fa5270 */
[----:B------:R-:W-:-:S02]  /*8170*/  ISETP.NE.AND P4, PT, R97, RZ, PT ;  /* 0x000000ff6100720c */ /* 0x000fc40003f85270 */
[----:B------:R-:W-:Y:S02]  /*8180*/  P2R R6, PR, RZ, 0x40 ;  /* 0x00000040ff067803 */ /* 0x000fe40000000000 */
[----:B------:R-:W-:Y:S02]  /*8190*/  FSEL R44, R44, R72, !P5 ;  /* 0x000000482c2c7208 */ /* 0x000fe40006800000 */
[----:B------:R-:W-:Y:S02]  /*81a0*/  FSEL R45, R45, R73, !P5 ;  /* 0x000000492d2d7208 */ /* 0x000fe40006800000 */
[----:B------:R-:W-:Y:S02]  /*81b0*/  FSEL R42, R42, R74, !P4 ;  /* 0x0000004a2a2a7208 */ /* 0x000fe40006000000 */
[----:B------:R-:W-:Y:S02]  /*81c0*/  FSEL R43, R43, R75, !P4 ;  /* 0x0000004b2b2b7208 */ /* 0x000fe40006000000 */
[----:B------:R-:W-:-:S02]  /*81d0*/  ISETP.NE.AND P6, PT, R5, RZ, PT ;  /* 0x000000ff0500720c */ /* 0x000fc40003fc5270 */
[----:B------:R-:W-:Y:S02]  /*81e0*/  ISETP.NE.AND P5, PT, R18, RZ, PT ;  /* 0x000000ff1200720c */ /* 0x000fe40003fa5270 */
[----:B------:R-:W-:Y:S02]  /*81f0*/  ISETP.NE.AND P4, PT, R19, RZ, PT ;  /* 0x000000ff1300720c */ /* 0x000fe40003f85270 */
[----:B------:R-:W1:Y:S01]  /*8200*/  LDC.64 R18, c[0x4][0x18] ;  /* 0x01000600ff127b82 */ /* 0x000e620000000a00 */
[----:B------:R-:W-:Y:S02]  /*8210*/  P2R R0, PR, RZ, 0x40 ;  /* 0x00000040ff007803 */ /* 0x000fe40000000000 */
[----:B------:R-:W-:Y:S02]  /*8220*/  ISETP.NE.AND P6, PT, R4, RZ, PT ;  /* 0x000000ff0400720c */ /* 0x000fe40003fc5270 */
[----:B------:R-:W-:Y:S02]  /*8230*/  ISETP.NE.AND P0, PT, R94, RZ, PT ;  /* 0x000000ff5e00720c */ /* 0x000fe40003f05270 */
[----:B------:R-:W-:-:S02]  /*8240*/  FSEL R2, R50, R62, !P6 ;  /* 0x0000003e32027208 */ /* 0x000fc40007000000 */
[----:B------:R-:W-:Y:S02]  /*8250*/  FSEL R3, R51, R63, !P6 ;  /* 0x0000003f33037208 */ /* 0x000fe40007000000 */
[----:B------:R-:W-:Y:S02]  /*8260*/  ISETP.NE.AND P6, PT, R0, RZ, PT ;  /* 0x000000ff0000720c */ /* 0x000fe40003fc5270 */
[----:B------:R-:W-:Y:S02]  /*8270*/  ISETP.NE.AND P2, PT, R100, RZ, PT ;  /* 0x000000ff6400720c */ /* 0x000fe40003f45270 */
[----:B------:R-:W-:Y:S02]  /*8280*/  FSEL R4, R48, R66, !P6 ;  /* 0x0000004230047208 */ /* 0x000fe40007000000 */
[----:B------:R-:W-:Y:S02]  /*8290*/  FSEL R5, R49, R67, !P6 ;  /* 0x0000004331057208 */ /* 0x000fe40007000000 */
[----:B------:R-:W-:-:S02]  /*82a0*/  ISETP.NE.AND P6, PT, R6, RZ, PT ;  /* 0x000000ff0600720c */ /* 0x000fc40003fc5270 */
[----:B------:R-:W-:Y:S02]  /*82b0*/  FSEL R48, R60, R82, !P0 ;  /* 0x000000523c307208 */ /* 0x000fe40004000000 */
[----:B------:R-:W-:Y:S02]  /*82c0*/  FSEL R49, R61, R83, !P0 ;  /* 0x000000533d317208 */ /* 0x000fe40004000000 */
[----:B-----5:R-:W-:Y:S02]  /*82d0*/  LOP3.LUT P0, R0, R113, 0x1, RZ, 0xc0, !PT ;  /* 0x0000000171007812 */ /* 0x020fe4000780c0ff */
[----:B------:R-:W-:Y:S02]  /*82e0*/  FSEL R6, R46, R68, !P6 ;  /* 0x000000442e067208 */ /* 0x000fe40007000000 */
[----:B------:R-:W-:Y:S02]  /*82f0*/  FSEL R7, R47, R69, !P6 ;  /* 0x000000452f077208 */ /* 0x000fe40007000000 */
[----:B------:R-:W-:Y:S01]  /*8300*/  ISETP.NE.AND P6, PT, R17, RZ, PT ;  /* 0x000000ff1100720c */ /* 0x000fe20003fc5270 */
[----:B------:R-:W-:Y:S01]  /*8310*/  IMAD.SHL.U32 R17, R0, 0x8, RZ ;  /* 0x0000000800117824 */ /* 0x000fe200078e00ff */
[----:B------:R-:W-:-:S02]  /*8320*/  P2R R20, PR, RZ, 0x8 ;  /* 0x00000008ff147803 */ /* 0x000fc40000000000 */
[----:B------:R-:W-:Y:S01]  /*8330*/  FSEL R50, R56, R84, !P6 ;  /* 0x0000005438327208 */ /* 0x000fe20007000000 */
[----:B-1----:R-:W-:Y:S01]  /*8340*/  IMAD.WIDE.U32 R18, R17, 0x8, R18 ;  /* 0x0000000811127825 */ /* 0x002fe200078e0012 */
[----:B------:R-:W-:Y:S02]  /*8350*/  FSEL R51, R57, R85, !P6 ;  /* 0x0000005539337208 */ /* 0x000fe40007000000 */
[----:B------:R-:W-:Y:S02]  /*8360*/  P2R R21, PR, RZ, 0x2 ;  /* 0x00000002ff157803 */ /* 0x000fe40000000000 */
[----:B------:R-:W2:Y:S01]  /*8370*/  LDG.E.64.CONSTANT R22, desc[UR6][R18.64+0x8] ;  /* 0x0000080612167981 */ /* 0x000ea2000c1e9b00 */
[----:B------:R-:W-:Y:S02]  /*8380*/  ISETP.NE.AND P3, PT, R98, RZ, PT ;  /* 0x000000ff6200720c */ /* 0x000fe40003f65270 */
[----:B------:R-:W-:Y:S01]  /*8390*/  ISETP.NE.AND P1, PT, R99, RZ, PT ;  /* 0x000000ff6300720c */ /* 0x000fe20003f25270 */
[----:B------:R-:W3:Y:S01]  /*83a0*/  LDG.E.64.CONSTANT R24, desc[UR6][R18.64+0x10] ;  /* 0x0000100612187981 */ /* 0x000ee2000c1e9b00 */
[----:B------:R-:W-:Y:S01]  /*83b0*/  FSEL R46, R58, R80, !P2 ;  /* 0x000000503a2e7208 */ /* 0x000fe20005000000 */
[----:B------:R-:W-:Y:S01]  /*83c0*/  IMAD.MOV.U32 R0, RZ, RZ, 0x3de5db65 ;  /* 0x3de5db65ff007424 */ /* 0x000fe200078e00ff */
[----:B------:R-:W-:Y:S01]  /*83d0*/  FSEL R34, R34, R76, !P3 ;  /* 0x0000004c22227208 */ /* 0x000fe20005800000 */
[----:B------:R-:W4:Y:S01]  /*83e0*/  LDG.E.64.CONSTANT R28, desc[UR6][R18.64+0x18] ;  /* 0x00001806121c7981 */ /* 0x000f22000c1e9b00 */
[----:B------:R-:W-:-:S02]  /*83f0*/  FSEL R47, R59, R81, !P2 ;  /* 0x000000513b2f7208 */ /* 0x000fc40005000000 */
[----:B------:R-:W-:Y:S01]  /*8400*/  ISETP.NE.AND P6, PT, R201, RZ, PT ;  /* 0x000000ffc900720c */ /* 0x000fe20003fc5270 */
[----:B------:R-:W5:Y:S01]  /*8410*/  LDG.E.64.CONSTANT R30, desc[UR6][R18.64+0x20] ;  /* 0x00002006121e7981 */ /* 0x000f62000c1e9b00 */
[----:B------:R-:W-:Y:S01]  /*8420*/  BSSY B2, `(.L_x_140) ;  /* 0x000003c000027945 */ /* 0x000fe20003800000 */
[----:B------:R-:W-:Y:S02]  /*8430*/  FSEL R36, R36, R86, !P5 ;  /* 0x0000005624247208 */ /* 0x000fe40006800000 */
[----:B------:R-:W4:Y:S01]  /*8440*/  LDG.E.64.CONSTANT R32, desc[UR6][R18.64+0x28] ;  /* 0x0000280612207981 */ /* 0x000f22000c1e9b00 */
[----:B------:R-:W-:Y:S02]  /*8450*/  FSEL R37, R37, R87, !P5 ;  /* 0x0000005725257208 */ /* 0x000fe40006800000 */
[----:B------:R-:W-:Y:S01]  /*8460*/  FSEL R52, R64, R88, !P4 ;  /* 0x0000005840347208 */ /* 0x000fe20006000000 */
[----:B------:R-:W5:Y:S01]  /*8470*/  LDG.E.64.CONSTANT R56, desc[UR6][R18.64+0x30] ;  /* 0x0000300612387981 */ /* 0x000f62000c1e9b00 */
[----:B------:R-:W-:Y:S01]  /*8480*/  IMAD.MOV.U32 R58, RZ, RZ, 0x79785eba ;  /* 0x79785ebaff3a7424 */ /* 0x000fe200078e00ff */
[----:B------:R-:W-:-:S02]  /*8490*/  FSEL R35, R35, R77, !P3 ;  /* 0x0000004d23237208 */ /* 0x000fc40005800000 */
[----:B------:R-:W-:Y:S02]  /*84a0*/  FSEL R38, R38, R78, !P1 ;  /* 0x0000004e26267208 */ /* 0x000fe40004800000 */
[----:B------:R-:W-:Y:S02]  /*84b0*/  FSEL R39, R39, R79, !P1 ;  /* 0x0000004f27277208 */ /* 0x000fe40004800000 */
[----:B------:R-:W-:Y:S02]  /*84c0*/  ISETP.NE.AND P3, PT, R20, RZ, PT ;  /* 0x000000ff1400720c */ /* 0x000fe40003f65270 */
[----:B------:R-:W-:Y:S01]  /*84d0*/  ISETP.NE.AND P1, PT, R21, RZ, PT ;  /* 0x000000ff1500720c */ /* 0x000fe20003f25270 */
[----:B------:R-:W-:Y:S01]  /*84e0*/  DMUL R20, R26, R26 ;  /* 0x0000001a1a147228 */ /* 0x000fe20000000000 */
[----:B------:R-:W-:Y:S02]  /*84f0*/  FSEL R58, -R58, 4.2945490664224492434e-19, !P0 ;  /* 0x20fd81643a3a7808 */ /* 0x000fe40004000100 */
[----:B------:R-:W-:-:S02]  /*8500*/  FSEL R59, R0, -0.082518599927425384521, !P0 ;  /* 0xbda8ff83003b7808 */ /* 0x000fc40004000000 */
[----:B------:R-:W-:Y:S02]  /*8510*/  ISETP.NE.AND P2, PT, R200, RZ, PT ;  /* 0x000000ffc800720c */ /* 0x000fe40003f45270 */
[----:B------:R-:W-:Y:S02]  /*8520*/  FSEL R53, R65, R89, !P4 ;  /* 0x0000005941357208 */ /* 0x000fe40006000000 */
[----:B------:R-:W-:Y:S02]  /*8530*/  FSEL R54, R54, R90, !P3 ;  /* 0x0000005a36367208 */ /* 0x000fe40005800000 */
[----:B------:R-:W-:Y:S02]  /*8540*/  FSEL R55, R55, R91, !P3 ;  /* 0x0000005b37377208 */ /* 0x000fe40005800000 */
        /* <DEDUP_REMOVED lines=11> */
[----:B------:R-:W-:-:S06]  /*8600*/  FSEL R21, R27, R21, !P0 ;  /* 0x000000151b157208 */ /* 0x000fcc0004000000 */
[----:B------:R-:W-:Y:S01]  /*8610*/  DFMA R18, R20, -1, RZ ;  /* 0xbff000001412782b */ /* 0x000fe200000000ff */
[----:B------:R-:W-:-:S09]  /*8620*/  LOP3.LUT P0, RZ, R113, 0x2, RZ, 0xc0, !PT ;  /* 0x0000000271ff7812 */ /* 0x000fd2000780c0ff */
        /* <DEDUP_REMOVED lines=23> */
.L_x_143:
[----:B------:R0:W5:Y:S01]  /*87a0*/  LDL R145, [R8] ;  /* 0x0000000008917983 */ /* 0x0001620000100800 */
[----:B------:R-:W-:Y:S05]  /*87b0*/  BRA `(.L_x_142) ;  /* 0x0000000000087947 */ /* 0x000fea0003800000 */
.L_x_141:
[----:B------:R-:W-:Y:S01]  /*87c0*/  DMUL R26, RZ, R108 ;  /* 0x0000006cff1a7228 */ /* 0x000fe20000000000 */
[----:B------:R-:W-:-:S10]  /*87d0*/  IMAD.MOV.U32 R145, RZ, RZ, RZ ;  /* 0x000000ffff917224 */ /* 0x000fd400078e00ff */
.L_x_142:
[----:B------:R-:W-:Y:S05]  /*87e0*/  BSYNC B2 ;  /* 0x0000000000027941 */ /* 0x000fea0003800000 */
.L_x_140:
[----:B------:R-:W1:Y:S01]  /*87f0*/  LDC.64 R18, c[0x0][0x220] ;  /* 0x00008800ff127b82 */ /* 0x000e620000000a00 */
[----:B------:R-:W-:Y:S01]  /*8800*/  ISETP.NE.AND P6, PT, R208, RZ, PT ;  /* 0x000000ffd000720c */ /* 0x000fe20003fc5270 */
[----:B------:R-:W2:Y:S01]  /*8810*/  F2F.F32.F64 R67, R2 ;  /* 0x0000000200437310 */ /* 0x000ea20000301000 */
[----:B------:R-:W-:Y:S01]  /*8820*/  ISETP.NE.AND P0, PT, R209, RZ, PT ;  /* 0x000000ffd100720c */ /* 0x000fe20003f05270 */
[C---:B------:R-:W-:Y:S01]  /*8830*/  IMAD R21, R16.reuse, 0x80, R179 ;  /* 0x0000008010157824 */ /* 0x040fe200078e02b3 */
[----:B------:R-:W-:Y:S01]  /*8840*/  P2R R0, PR, RZ, 0x40 ;  /* 0x00000040ff007803 */ /* 0x000fe20000000000 */
[----:B------:R-:W-:Y:S01]  /*8850*/  IMAD R25, R16, 0x80, R14 ;  /* 0x0000008010197824 */ /* 0x000fe200078e020e */
[----:B------:R-:W-:Y:S01]  /*8860*/  ISETP.NE.AND P6, PT, R184, RZ, PT ;  /* 0x000000ffb800720c */ /* 0x000fe20003fc5270 */
[----:B------:R-:W3:Y:S01]  /*8870*/  LDC.64 R22, c[0x0][0x228] ;  /* 0x00008a00ff167b82 */ /* 0x000ee20000000a00 */
[----:B------:R-:W-:Y:S01]  /*8880*/  ISETP.NE.AND P5, PT, R207, RZ, PT ;  /* 0x000000ffcf00720c */ /* 0x000fe20003fa5270 */
[----:B------:R1:W4:Y:S01]  /*8890*/  F2F.F32.F64 R65, R4 ;  /* 0x0000000400417310 */ /* 0x0003220000301000 */
[----:B------:R-:W-:Y:S01]  /*88a0*/  ISETP.NE.AND P4, PT, R206, RZ, PT ;  /* 0x000000ffce00720c */ /* 0x000fe20003f85270 */
[C---:B------:R-:W-:Y:S01]  /*88b0*/  IMAD R29, R16.reuse, 0x80, R178 ;  /* 0x00000080101d7824 */ /* 0x040fe200078e02b2 */
[----:B------:R-:W-:Y:S01]  /*88c0*/  ISETP.NE.AND P3, PT, R205, RZ, PT ;  /* 0x000000ffcd00720c */ /* 0x000fe20003f65270 */
[----:B------:R-:W-:Y:S01]  /*88d0*/  IMAD R31, R16, 0x80, R12 ;  /* 0x00000080101f7824 */ /* 0x000fe200078e020c */
[----:B------:R-:W-:Y:S01]  /*88e0*/  ISETP.NE.AND P2, PT, R204, RZ, PT ;  /* 0x000000ffcc00720c */ /* 0x000fe20003f45270 */
[----:B------:R-:W-:Y:S01]  /*88f0*/  IMAD R177, R15, 0x80, R177 ;  /* 0x000000800fb17824 */ /* 0x000fe200078e02b1 */
[----:B------:R-:W-:Y:S01]  /*8900*/  ISETP.NE.AND P1, PT, R203, RZ, PT ;  /* 0x000000ffcb00720c */ /* 0x000fe20003f25270 */
[----:B------:R1:W1:Y:S01]  /*8910*/  F2F.F32.F64 R63, R6 ;  /* 0x00000006003f7310 */ /* 0x0002620000301000 */
[----:B------:R-:W-:-:S02]  /*8920*/  IMAD R33, R15, 0x80, R10 ;  /* 0x000000800f217824 */ /* 0x000fc400078e020a */
[----:B-1----:R-:W-:-:S05]  /*8930*/  IMAD.WIDE R4, R21, 0x4, R18 ;  /* 0x0000000415047825 */ /* 0x002fca00078e0212 */
[----:B------:R-:W1:Y:S01]  /*8940*/  F2F.F32.F64 R45, R44 ;  /* 0x0000002c002d7310 */ /* 0x000e620000301000 */
[--C-:B------:R-:W-:Y:S01]  /*8950*/  IMAD.WIDE R2, R25, 0x4, R18.reuse ;  /* 0x0000000419027825 */ /* 0x100fe200078e0212 */
[----:B--2---:R-:W-:Y:S03]  /*8960*/  @!P0 STG.E desc[UR6][R4.64], R67 ;  /* 0x0000004304008986 */ /* 0x004fe6000c101906 */
[--C-:B0-----:R-:W-:Y:S01]  /*8970*/  IMAD.WIDE R6, R29, 0x4, R18.reuse ;  /* 0x000000041d067825 */ /* 0x101fe200078e0212 */
[----:B----4-:R0:W-:Y:S02]  /*8980*/  @!P6 STG.E desc[UR6][R2.64], R65 ;  /* 0x000000410200e986 */ /* 0x0101e4000c101906 */
[----:B------:R-:W2:Y:S01]  /*8990*/  F2F.F32.F64 R43, R42 ;  /* 0x0000002a002b7310 */ /* 0x000ea20000301000 */
[----:B------:R-:W-:Y:S01]  /*89a0*/  ISETP.NE.AND P6, PT, R0, RZ, PT ;  /* 0x000000ff0000720c */ /* 0x000fe20003fc5270 */
[----:B------:R-:W-:-:S04]  /*89b0*/  IMAD.WIDE R10, R31, 0x4, R18 ;  /* 0x000000041f0a7825 */ /* 0x000fc800078e0212 */
[----:B------:R-:W-:Y:S02]  /*89c0*/  IMAD.WIDE R12, R177, 0x4, R18 ;  /* 0x00000004b10c7825 */ /* 0x000fe400078e0212 */
[----:B------:R4:W2:Y:S02]  /*89d0*/  F2F.F32.F64 R61, R34 ;  /* 0x00000022003d7310 */ /* 0x0008a40000301000 */
[----:B---3--:R-:W-:Y:S01]  /*89e0*/  IMAD.WIDE R20, R21, 0x4, R22 ;  /* 0x0000000415147825 */ /* 0x008fe200078e0216 */
[----:B0-----:R-:W0:Y:S03]  /*89f0*/  LDC.64 R2, c[0x4][0x18] ;  /* 0x01000600ff027b82 */ /* 0x001e260000000a00 */
[----:B------:R3:W-:Y:S02]  /*8a00*/  @!P6 STG.E desc[UR6][R6.64], R63 ;  /* 0x0000003f0600e986 */ /* 0x0007e4000c101906 */
[----:B------:R3:W3:Y:S01]  /*8a10*/  F2F.F32.F64 R59, R38 ;  /* 0x00000026003b7310 */ /* 0x0006e20000301000 */
[----:B----4-:R-:W-:Y:S01]  /*8a20*/  IMAD R35, R15, 0x80, R176 ;  /* 0x000000800f237824 */ /* 0x010fe200078e02b0 */
[----:B-1----:R1:W-:Y:S03]  /*8a30*/  @!P5 STG.E desc[UR6][R10.64], R45 ;  /* 0x0000002d0a00d986 */ /* 0x0023e6000c101906 */
[----:B------:R-:W-:Y:S01]  /*8a40*/  IMAD.WIDE R16, R35, 0x4, R18 ;  /* 0x0000000423107825 */ /* 0x000fe200078e0212 */
[----:B--2---:R2:W-:Y:S02]  /*8a50*/  @!P4 STG.E desc[UR6][R12.64], R43 ;  /* 0x0000002b0c00c986 */ /* 0x0045e4000c101906 */
[----:B------:R-:W4:Y:S01]  /*8a60*/  F2F.F32.F64 R47, R46 ;  /* 0x0000002e002f7310 */ /* 0x000f220000301000 */
[----:B---3--:R-:W-:-:S02]  /*8a70*/  IMAD R39, R15, 0x80, R9 ;  /* 0x000000800f277824 */ /* 0x008fc400078e0209 */
[----:B------:R-:W-:-:S05]  /*8a80*/  IMAD.WIDE R14, R33, 0x4, R18 ;  /* 0x00000004210e7825 */ /* 0x000fca00078e0212 */
[----:B------:R-:W3:Y:S01]  /*8a90*/  F2F.F32.F64 R49, R48 ;  /* 0x0000003000317310 */ /* 0x000ee20000301000 */
[----:B------:R-:W-:Y:S01]  /*8aa0*/  IMAD.WIDE R18, R39, 0x4, R18 ;  /* 0x0000000427127825 */ /* 0x000fe200078e0212 */
[----:B------:R0:W-:Y:S04]  /*8ab0*/  @!P3 STG.E desc[UR6][R14.64], R61 ;  /* 0x0000003d0e00b986 */ /* 0x0001e8000c101906 */
[----:B------:R0:W-:Y:S04]  /*8ac0*/  @!P2 STG.E desc[UR6][R16.64], R59 ;  /* 0x0000003b1000a986 */ /* 0x0001e8000c101906 */
[----:B----4-:R4:W-:Y:S04]  /*8ad0*/  @!P1 STG.E desc[UR6][R18.64], R47 ;  /* 0x0000002f12009986 */ /* 0x0109e8000c101906 */
[----:B---3--:R3:W-:Y:S01]  /*8ae0*/  @!P0 STG.E desc[UR6][R20.64], R49 ;  /* 0x0000003114008986 */ /* 0x0087e2000c101906 */
[----:B-----5:R-:W-:-:S05]  /*8af0*/  LOP3.LUT P0, R0, R145, 0x1, RZ, 0xc0, !PT ;  /* 0x0000000191007812 */ /* 0x020fca000780c0ff */
[----:B------:R-:W-:-:S04]  /*8b00*/  IMAD.SHL.U32 R5, R0, 0x8, RZ ;  /* 0x0000000800057824 */ /* 0x000fc800078e00ff */
[----:B0-----:R-:W-:-:S05]  /*8b10*/  IMAD.WIDE.U32 R2, R5, 0x8, R2 ;  /* 0x0000000805027825 */ /* 0x001fca00078e0002 */
[----:B------:R-:W5:Y:S04]  /*8b20*/  LDG.E.64.CONSTANT R6, desc[UR6][R2.64+0x8] ;  /* 0x0000080602067981 */ /* 0x000f68000c1e9b00 */
[----:B------:R-:W3:Y:S04]  /*8b30*/  LDG.E.64.CONSTANT R8, desc[UR6][R2.64+0x10] ;  /* 0x0000100602087981 */ /* 0x000ee8000c1e9b00 */
[----:B-1----:R-:W3:Y:S04]  /*8b40*/  LDG.E.64.CONSTANT R10, desc[UR6][R2.64+0x18] ;  /* 0x00001806020a7981 */ /* 0x002ee8000c1e9b00 */
[----:B--2---:R-:W2:Y:S04]  /*8b50*/  LDG.E.64.CONSTANT R12, desc[UR6][R2.64+0x20] ;  /* 0x00002006020c7981 */ /* 0x004ea8000c1e9b00 */
[----:B------:R-:W2:Y:S04]  /*8b60*/  LDG.E.64.CONSTANT R14, desc[UR6][R2.64+0x28] ;  /* 0x00002806020e7981 */ /* 0x000ea8000c1e9b00 */
[----:B------:R-:W2:Y:S01]  /*8b70*/  LDG.E.64.CONSTANT R16, desc[UR6][R2.64+0x30] ;  /* 0x0000300602107981 */ /* 0x000ea2000c1e9b00 */
[----:B----4-:R-:W-:Y:S01]  /*8b80*/  IMAD.MOV.U32 R18, RZ, RZ, 0x79785eba ;  /* 0x79785ebaff127424 */ /* 0x010fe200078e00ff */
[----:B------:R-:W-:Y:S01]  /*8b90*/  DMUL R4, R26, R26 ;  /* 0x0000001a1a047228 */ /* 0x000fe20000000000 */
[----:B------:R-:W-:Y:S01]  /*8ba0*/  IMAD.MOV.U32 R0, RZ, RZ, 0x3de5db65 ;  /* 0x3de5db65ff007424 */ /* 0x000fe200078e00ff */
[----:B------:R-:W0:Y:S02]  /*8bb0*/  F2F.F32.F64 R51, R50 ;  /* 0x0000003200337310 */ /* 0x000e240000301000 */
[----:B------:R-:W-:-:S02]  /*8bc0*/  FSEL R18, -R18, 4.2945490664224492434e-19, !P0 ;  /* 0x20fd816412127808 */ /* 0x000fc40004000100 */
[----:B------:R-:W-:-:S04]  /*8bd0*/  FSEL R19, R0, -0.082518599927425384521, !P0 ;  /* 0xbda8ff8300137808 */ /* 0x000fc80004000000 */
[----:B------:R-:W1:Y:S08]  /*8be0*/  F2F.F32.F64 R37, R36 ;  /* 0x0000002400257310 */ /* 0x000e700000301000 */
[----:B------:R-:W4:Y:S08]  /*8bf0*/  F2F.F32.F64 R53, R52 ;  /* 0x0000003400357310 */ /* 0x000f300000301000 */
[----:B------:R-:W1:Y:S08]  /*8c00*/  F2F.F32.F64 R55, R54 ;  /* 0x0000003600377310 */ /* 0x000e700000301000 */
[----:B------:R-:W1:Y:S08]  /*8c10*/  F2F.F32.F64 R41, R40 ;  /* 0x0000002800297310 */ /* 0x000e700000301000 */
[----:B------:R-:W1:Y:S01]  /*8c20*/  F2F.F32.F64 R57, R56 ;  /* 0x0000003800397310 */ /* 0x000e620000301000 */
[----:B-----5:R-:W-:-:S08]  /*8c30*/  DFMA R6, R4, R18, R6 ;  /* 0x000000120406722b */ /* 0x020fd00000000006 */
[----:B---3--:R-:W-:-:S08]  /*8c40*/  DFMA R6, R4, R6, R8 ;  /* 0x000000060406722b */ /* 0x008fd00000000008 */
[----:B------:R-:W-:Y:S01]  /*8c50*/  DFMA R6, R4, R6, R10 ;  /* 0x000000060406722b */ /* 0x000fe2000000000a */
[----:B------:R-:W-:-:S07]  /*8c60*/  IMAD.WIDE R10, R33, 0x4, R22 ;  /* 0x00000004210a7825 */ /* 0x000fce00078e0216 */
[----:B--2---:R-:W-:Y:S01]  /*8c70*/  DFMA R6, R4, R6, R12 ;  /* 0x000000060406722b */ /* 0x004fe2000000000c */
[----:B------:R-:W-:-:S07]  /*8c80*/  IMAD.WIDE R12, R35, 0x4, R22 ;  /* 0x00000004230c7825 */ /* 0x000fce00078e0216 */
[----:B------:R-:W-:-:S08]  /*8c90*/  DFMA R6, R4, R6, R14 ;  /* 0x000000060406722b */ /* 0x000fd0000000000e */
[----:B------:R-:W-:-:S08]  /*8ca0*/  DFMA R6, R4, R6, R16 ;  /* 0x000000060406722b */ /* 0x000fd00000000010 */
[----:B------:R-:W-:Y:S02]  /*8cb0*/  DFMA R26, R6, R26, R26 ;  /* 0x0000001a061a722b */ /* 0x000fe4000000001a */
[----:B------:R-:W-:Y:S01]  /*8cc0*/  DFMA R4, R4, R6, 1 ;  /* 0x3ff000000404742b */ /* 0x000fe20000000006 */
[----:B------:R-:W-:-:S09]  /*8cd0*/  IMAD.WIDE R6, R29, 0x4, R22 ;  /* 0x000000041d067825 */ /* 0x000fd200078e0216 */
[----:B------:R-:W-:Y:S02]  /*8ce0*/  FSEL R8, R26, R4, !P0 ;  /* 0x000000041a087208 */ /* 0x000fe40004000000 */
[----:B------:R-:W-:Y:S01]  /*8cf0*/  FSEL R9, R27, R5, !P0 ;  /* 0x000000051b097208 */ /* 0x000fe20004000000 */
[----:B------:R-:W-:Y:S01]  /*8d00*/  IMAD.WIDE R4, R25, 0x4, R22 ;  /* 0x0000000419047825 */ /* 0x000fe200078e0216 */
[----:B------:R-:W-:-:S04]  /*8d10*/  ISETP.NE.AND P0, PT, R184, RZ, PT ;  /* 0x000000ffb800720c */ /* 0x000fc80003f05270 */
[----:B------:R-:W-:-:S09]  /*8d20*/  DFMA R2, R8, -1, RZ ;  /* 0xbff000000802782b */ /* 0x000fd200000000ff */
[----:B0-----:R0:W-:Y:S01]  /*8d30*/  @!P0 STG.E desc[UR6][R4.64], R51 ;  /* 0x0000003304008986 */ /* 0x0011e2000c101906 */
[----:B------:R-:W-:-:S03]  /*8d40*/  LOP3.LUT P0, RZ, R145, 0x2, RZ, 0xc0, !PT ;  /* 0x0000000291ff7812 */ /* 0x000fc6000780c0ff */
[----:B-1----:R0:W-:Y:S01]  /*8d50*/  @!P6 STG.E desc[UR6][R6.64], R37 ;  /* 0x000000250600e986 */ /* 0x0021e2000c101906 */
[----:B------:R-:W-:Y:S02]  /*8d60*/  FSEL R14, R8, R2, !P0 ;  /* 0x00000002080e7208 */ /* 0x000fe40004000000 */
[----:B------:R-:W-:Y:S01]  /*8d70*/  FSEL R15, R9, R3, !P0 ;  /* 0x00000003090f7208 */ /* 0x000fe20004000000 */
[----:B------:R-:W-:-:S04]  /*8d80*/  IMAD.WIDE R2, R31, 0x4, R22 ;  /* 0x000000041f027825 */ /* 0x000fc800078e0216 */
[----:B------:R-:W-:Y:S01]  /*8d90*/  IMAD.WIDE R8, R177, 0x4, R22 ;  /* 0x00000004b1087825 */ /* 0x000fe200078e0216 */
[----:B----4-:R0:W-:Y:S04]  /*8da0*/  @!P5 STG.E desc[UR6][R2.64], R53 ;  /* 0x000000350200d986 */ /* 0x0101e8000c101906 */
[----:B------:R0:W-:Y:S04]  /*8db0*/  @!P4 STG.E desc[UR6][R8.64], R55 ;  /* 0x000000370800c986 */ /* 0x0001e8000c101906 */
[----:B------:R0:W-:Y:S04]  /*8dc0*/  @!P3 STG.E desc[UR6][R10.64], R41 ;  /* 0x000000290a00b986 */ /* 0x0001e8000c101906 */
[----:B------:R0:W-:Y:S01]  /*8dd0*/  @!P2 STG.E desc[UR6][R12.64], R57 ;  /* 0x000000390c00a986 */ /* 0x0001e2000c101906 */
[----:B------:R-:W-:Y:S05]  /*8de0*/  @P1 EXIT ;  /* 0x000000000000194d */ /* 0x000fea0003800000 */
[----:B------:R-:W1:Y:S01]  /*8df0*/  F2F.F32.F64 R15, R14 ;  /* 0x0000000e000f7310 */ /* 0x000e620000301000 */
[----:B0-----:R-:W-:-:S05]  /*8e00*/  IMAD.WIDE R2, R39, 0x4, R22 ;  /* 0x0000000427027825 */ /* 0x001fca00078e0216 */
[----:B-1----:R-:W-:Y:S01]  /*8e10*/  STG.E desc[UR6][R2.64], R15 ;  /* 0x0000000f02007986 */ /* 0x002fe2000c101906 */
[----:B------:R-:W-:Y:S05]  /*8e20*/  EXIT ;  /* 0x000000000000794d */ /* 0x000fea0003800000 */
        .weak           $__internal_0_$__cuda_sm20_div_rn_f64_full
        .type           $__internal_0_$__cuda_sm20_div_rn_f64_full,@function
        .size           $__internal_0_$__cuda_sm20_div_rn_f64_full,($triton_$__internal_accurate_pow - $__internal_0_$__cuda_sm20_div_rn_f64_full)
$__internal_0_$__cuda_sm20_div_rn_f64_full:
[C---:B------:R-:W-:Y:S01]  /*8e30*/  FSETP.GEU.AND P0, PT, |R21|.reuse, 1.469367938527859385e-39, PT ;  /* 0x001000001500780b */ /* 0x040fe20003f0e200 */
[----:B------:R-:W-:Y:S01]  /*8e40*/  IMAD.U32 R27, RZ, RZ, UR5 ;  /* 0x00000005ff1b7e24 */ /* 0x000fe2000f8e00ff */
[C---:B------:R-:W-:Y:S01]  /*8e50*/  LOP3.LUT R24, R21.reuse, 0x800fffff, RZ, 0xc0, !PT ;  /* 0x800fffff15187812 */ /* 0x040fe200078ec0ff */
[----:B------:R-:W-:Y:S01]  /*8e60*/  IMAD.MOV.U32 R65, RZ, RZ, 0x1ca00000 ;  /* 0x1ca00000ff417424 */ /* 0x000fe200078e00ff */
[----:B------:R-:W-:Y:S01]  /*8e70*/  LOP3.LUT R30, R21, 0x7ff00000, RZ, 0xc0, !PT ;  /* 0x7ff00000151e7812 */ /* 0x000fe200078ec0ff */
[----:B------:R-:W-:Y:S01]  /*8e80*/  IMAD.U32 R26, RZ, RZ, UR4 ;  /* 0x00000004ff1a7e24 */ /* 0x000fe2000f8e00ff */
[----:B------:R-:W-:Y:S01]  /*8e90*/  LOP3.LUT R25, R24, 0x3ff00000, RZ, 0xfc, !PT ;  /* 0x3ff0000018197812 */ /* 0x000fe200078efcff */
[----:B------:R-:W-:Y:S01]  /*8ea0*/  IMAD.MOV.U32 R24, RZ, RZ, R20 ;  /* 0x000000ffff187224 */ /* 0x000fe200078e0014 */
[----:B------:R-:W-:Y:S01]  /*8eb0*/  LOP3.LUT R19, R27, 0x7ff00000, RZ, 0xc0, !PT ;  /* 0x7ff000001b137812 */ /* 0x000fe200078ec0ff */
[----:B------:R-:W-:-:S04]  /*8ec0*/  IMAD.MOV.U32 R17, RZ, RZ, R30 ;  /* 0x000000ffff117224 */ /* 0x000fc800078e001e */
[----:B------:R-:W-:Y:S01]  /*8ed0*/  @!P0 DMUL R24, R20, 8.98846567431157953865e+307 ;  /* 0x7fe0000014188828 */ /* 0x000fe20000000000 */
[----:B------:R-:W-:-:S05]  /*8ee0*/  IMAD.MOV.U32 R64, RZ, RZ, R19 ;  /* 0x000000ffff407224 */ /* 0x000fca00078e0013 */
[----:B------:R-:W0:Y:S04]  /*8ef0*/  MUFU.RCP64H R31, R25 ;  /* 0x00000019001f7308 */ /* 0x000e280000001800 */
[----:B------:R-:W-:Y:S02]  /*8f00*/  @!P0 LOP3.LUT R17, R25, 0x7ff00000, RZ, 0xc0, !PT ;  /* 0x7ff0000019118812 */ /* 0x000fe400078ec0ff */
[----:B------:R-:W-:Y:S01]  /*8f10*/  ISETP.GE.U32.AND P0, PT, R19, R30, PT ;  /* 0x0000001e1300720c */ /* 0x000fe20003f06070 */
[----:B------:R-:W-:-:S03]  /*8f20*/  IMAD.MOV.U32 R30, RZ, RZ, 0x1 ;  /* 0x00000001ff1e7424 */ /* 0x000fc600078e00ff */
[----:B------:R-:W-:Y:S02]  /*8f30*/  SEL R59, R65, 0x63400000, !P0 ;  /* 0x63400000413b7807 */ /* 0x000fe40004000000 */
[----:B------:R-:W-:Y:S01]  /*8f40*/  FSETP.GEU.AND P0, PT, |R27|, 1.469367938527859385e-39, PT ;  /* 0x001000001b00780b */ /* 0x000fe20003f0e200 */
[----:B0-----:R-:W-:-:S08]  /*8f50*/  DFMA R48, R30, -R24, 1 ;  /* 0x3ff000001e30742b */ /* 0x001fd00000000818 */
[----:B------:R-:W-:-:S08]  /*8f60*/  DFMA R48, R48, R48, R48 ;  /* 0x000000303030722b */ /* 0x000fd00000000030 */
[----:B------:R-:W-:Y:S01]  /*8f70*/  DFMA R48, R30, R48, R30 ;  /* 0x000000301e30722b */ /* 0x000fe2000000001e */
[----:B------:R-:W-:Y:S01]  /*8f80*/  LOP3.LUT R31, R59, 0x800fffff, R27, 0xf8, !PT ;  /* 0x800fffff3b1f7812 */ /* 0x000fe200078ef81b */
[----:B------:R-:W-:-:S06]  /*8f90*/  IMAD.MOV.U32 R30, RZ, RZ, R26 ;  /* 0x000000ffff1e7224 */ /* 0x000fcc00078e001a */
[----:B------:R-:W-:-:S08]  /*8fa0*/  DFMA R54, R48, -R24, 1 ;  /* 0x3ff000003036742b */ /* 0x000fd00000000818 */
[----:B------:R-:W-:Y:S01]  /*8fb0*/  DFMA R48, R48, R54, R48 ;  /* 0x000000363030722b */ /* 0x000fe20000000030 */
[----:B------:R-:W-:Y:S10]  /*8fc0*/  @P0 BRA `(.L_x_144) ;  /* 0x0000000000200947 */ /* 0x000ff40003800000 */
[----:B------:R-:W-:-:S04]  /*8fd0*/  LOP3.LUT R54, R21, 0x7ff00000, RZ, 0xc0, !PT ;  /* 0x7ff0000015367812 */ /* 0x000fc800078ec0ff */
[----:B------:R-:W-:Y:S01]  /*8fe0*/  ISETP.GE.U32.AND P0, PT, R19, R54, PT ;  /* 0x000000361300720c */ /* 0x000fe20003f06070 */
[----:B------:R-:W-:-:S03]  /*8ff0*/  IMAD.MOV.U32 R54, RZ, RZ, RZ ;  /* 0x000000ffff367224 */ /* 0x000fc600078e00ff */
[----:B------:R-:W-:-:S04]  /*9000*/  SEL R55, R65, 0x63400000, !P0 ;  /* 0x6340000041377807 */ /* 0x000fc80004000000 */
[----:B------:R-:W-:-:S04]  /*9010*/  LOP3.LUT R55, R55, 0x80000000, R27, 0xf8, !PT ;  /* 0x8000000037377812 */ /* 0x000fc800078ef81b */
[----:B------:R-:W-:-:S06]  /*9020*/  LOP3.LUT R55, R55, 0x100000, RZ, 0xfc, !PT ;  /* 0x0010000037377812 */ /* 0x000fcc00078efcff */
[----:B------:R-:W-:-:S10]  /*9030*/  DFMA R30, R30, 2, -R54 ;  /* 0x400000001e1e782b */ /* 0x000fd40000000836 */
[----:B------:R-:W-:-:S07]  /*9040*/  LOP3.LUT R64, R31, 0x7ff00000, RZ, 0xc0, !PT ;  /* 0x7ff000001f407812 */ /* 0x000fce00078ec0ff */
.L_x_144:
[----:B------:R-:W-:Y:S01]  /*9050*/  VIADD R66, R64, 0xffffffff ;  /* 0xffffffff40427836 */ /* 0x000fe20000000000 */
[----:B------:R-:W-:Y:S01]  /*9060*/  DMUL R54, R48, R30 ;  /* 0x0000001e30367228 */ /* 0x000fe20000000000 */
[----:B------:R-:W-:Y:S01]  /*9070*/  VIADD R67, R17, 0xffffffff ;  /* 0xffffffff11437836 */ /* 0x000fe20000000000 */
[----:B------:R-:W-:Y:S02]  /*9080*/  BSSY B1, `(.L_x_145) ;  /* 0x0000038000017945 */ /* 0x000fe40003800000 */
[----:B------:R-:W-:-:S04]  /*9090*/  ISETP.GT.U32.AND P0, PT, R66, 0x7feffffe, PT ;  /* 0x7feffffe4200780c */ /* 0x000fc80003f04070 */
[----:B------:R-:W-:Y:S01]  /*90a0*/  ISETP.GT.U32.OR P0, PT, R67, 0x7feffffe, P0 ;  /* 0x7feffffe4300780c */ /* 0x000fe20000704470 */
[----:B------:R-:W-:-:S08]  /*90b0*/  DFMA R58, R54, -R24, R30 ;  /* 0x80000018363a722b */ /* 0x000fd0000000001e */
[----:B------:R-:W-:-:S04]  /*90c0*/  DFMA R48, R48, R58, R54 ;  /* 0x0000003a3030722b */ /* 0x000fc80000000036 */
[----:B------:R-:W-:Y:S07]  /*90d0*/  @P0 BRA `(.L_x_146) ;  /* 0x0000000000740947 */ /* 0x000fee0003800000 */
[----:B------:R-:W-:Y:S01]  /*90e0*/  LOP3.LUT R26, R21, 0x7ff00000, RZ, 0xc0, !PT ;  /* 0x7ff00000151a7812 */ /* 0x000fe200078ec0ff */
[----:B------:R-:W-:-:S03]  /*90f0*/  UMOV UR8, 0xb9600000 ;  /* 0xb960000000087882 */ /* 0x000fc60000000000 */
[----:B------:R-:W-:Y:S01]  /*9100*/  ISETP.GE.U32.AND P0, PT, R19, R26, PT ;  /* 0x0000001a1300720c */ /* 0x000fe20003f06070 */
[----:B------:R-:W-:-:S03]  /*9110*/  IMAD.MOV R26, RZ, RZ, -R26 ;  /* 0x000000ffff1a7224 */ /* 0x000fc600078e0a1a */
[----:B------:R-:W-:Y:S02]  /*9120*/  SEL R54, R65, 0x63400000, !P0 ;  /* 0x6340000041367807 */ /* 0x000fe40004000000 */
[----:B------:R-:W-:Y:S01]  /*9130*/  VIADDMNMX R19, R19, R26, UR8, !PT ;  /* 0x0000000813137e46 */ /* 0x000fe2000f80011a */
[----:B------:R-:W-:-:S03]  /*9140*/  IMAD.MOV.U32 R26, RZ, RZ, RZ ;  /* 0x000000ffff1a7224 */ /* 0x000fc600078e00ff */
[----:B------:R-:W-:-:S05]  /*9150*/  VIMNMX R19, R19, 0x46a00000, PT ;  /* 0x46a0000013137848 */ /* 0x000fca0003fe0100 */
[----:B------:R-:W-:-:S04]  /*9160*/  IMAD.IADD R19, R19, 0x1, -R54 ;  /* 0x0000000113137824 */ /* 0x000fc800078e0a36 */
[----:B------:R-:W-:-:S06]  /*9170*/  VIADD R27, R19, 0x7fe00000 ;  /* 0x7fe00000131b7836 */ /* 0x000fcc0000000000 */
[----:B------:R-:W-:-:S10]  /*9180*/  DMUL R54, R48, R26 ;  /* 0x0000001a30367228 */ /* 0x000fd40000000000 */
[----:B------:R-:W-:-:S13]  /*9190*/  FSETP.GTU.AND P0, PT, |R55|, 1.469367938527859385e-39, PT ;  /* 0x001000003700780b */ /* 0x000fda0003f0c200 */
[----:B------:R-:W-:Y:S05]  /*91a0*/  @P0 BRA `(.L_x_147) ;  /* 0x0000000000940947 */ /* 0x000fea0003800000 */
[----:B------:R-:W-:Y:S01]  /*91b0*/  DFMA R24, R48, -R24, R30 ;  /* 0x800000183018722b */ /* 0x000fe2000000001e */
[----:B------:R-:W-:-:S09]  /*91c0*/  IMAD.MOV.U32 R26, RZ, RZ, RZ ;  /* 0x000000ffff1a7224 */ /* 0x000fd200078e00ff */
[----:B------:R-:W-:Y:S02]  /*91d0*/  FSETP.NEU.AND P0, PT, R25, RZ, PT ;  /* 0x000000ff1900720b */ /* 0x000fe40003f0d000 */
[----:B------:R-:W-:-:S04]  /*91e0*/  LOP3.LUT R17, R25, 0x80000000, R21, 0x48, !PT ;  /* 0x8000000019117812 */ /* 0x000fc800078e4815 */
[----:B------:R-:W-:-:S07]  /*91f0*/  LOP3.LUT R27, R17, R27, RZ, 0xfc, !PT ;  /* 0x0000001b111b7212 */ /* 0x000fce00078efcff */
[----:B------:R-:W-:Y:S05]  /*9200*/  @!P0 BRA `(.L_x_147) ;  /* 0x00000000007c8947 */ /* 0x000fea0003800000 */
[----:B------:R-:W-:Y:S01]  /*9210*/  IMAD.MOV R21, RZ, RZ, -R19 ;  /* 0x000000ffff157224 */ /* 0x000fe200078e0a13 */
[----:B------:R-:W-:Y:S01]  /*9220*/  DMUL.RP R26, R48, R26 ;  /* 0x0000001a301a7228 */ /* 0x000fe20000008000 */
[----:B------:R-:W-:Y:S01]  /*9230*/  IMAD.MOV.U32 R20, RZ, RZ, RZ ;  /* 0x000000ffff147224 */ /* 0x000fe200078e00ff */
[----:B------:R-:W-:-:S05]  /*9240*/  IADD3 R19, -R19, -0x43300000, RZ ;  /* 0xbcd0000013137810 */ /* 0x000fca0007ffe1ff */
[----:B------:R-:W-:-:S03]  /*9250*/  DFMA R20, R54, -R20, R48 ;  /* 0x800000143614722b */ /* 0x000fc60000000030 */
[----:B------:R-:W-:-:S07]  /*9260*/  LOP3.LUT R17, R27, R17, RZ, 0x3c, !PT ;  /* 0x000000111b117212 */ /* 0x000fce00078e3cff */
[----:B------:R-:W-:-:S04]  /*9270*/  FSETP.NEU.AND P0, PT, |R21|, R19, PT ;  /* 0x000000131500720b */ /* 0x000fc80003f0d200 */
[----:B------:R-:W-:Y:S02]  /*9280*/  FSEL R54, R26, R54, !P0 ;  /* 0x000000361a367208 */ /* 0x000fe40004000000 */
[----:B------:R-:W-:Y:S01]  /*9290*/  FSEL R55, R17, R55, !P0 ;  /* 0x0000003711377208 */ /* 0x000fe20004000000 */
[----:B------:R-:W-:Y:S06]  /*92a0*/  BRA `(.L_x_147) ;  /* 0x0000000000547947 */ /* 0x000fec0003800000 */
.L_x_146:
[----:B------:R-:W-:-:S14]  /*92b0*/  DSETP.NAN.AND P0, PT, R26, R26, PT ;  /* 0x0000001a1a00722a */ /* 0x000fdc0003f08000 */
[----:B------:R-:W-:Y:S05]  /*92c0*/  @P0 BRA `(.L_x_148) ;  /* 0x0000000000440947 */ /* 0x000fea0003800000 */
[----:B------:R-:W-:-:S14]  /*92d0*/  DSETP.NAN.AND P0, PT, R20, R20, PT ;  /* 0x000000141400722a */ /* 0x000fdc0003f08000 */
[----:B------:R-:W-:Y:S05]  /*92e0*/  @P0 BRA `(.L_x_149) ;  /* 0x0000000000300947 */ /* 0x000fea0003800000 */
[----:B------:R-:W-:Y:S01]  /*92f0*/  ISETP.NE.AND P0, PT, R64, R17, PT ;  /* 0x000000114000720c */ /* 0x000fe20003f05270 */
[----:B------:R-:W-:Y:S02]  /*9300*/  IMAD.MOV.U32 R54, RZ, RZ, 0x0 ;  /* 0x00000000ff367424 */ /* 0x000fe400078e00ff */
[----:B------:R-:W-:-:S10]  /*9310*/  IMAD.MOV.U32 R55, RZ, RZ, -0x80000 ;  /* 0xfff80000ff377424 */ /* 0x000fd400078e00ff */
[----:B------:R-:W-:Y:S05]  /*9320*/  @!P0 BRA `(.L_x_147) ;  /* 0x0000000000348947 */ /* 0x000fea0003800000 */
[----:B------:R-:W-:Y:S02]  /*9330*/  ISETP.NE.AND P0, PT, R64, 0x7ff00000, PT ;  /* 0x7ff000004000780c */ /* 0x000fe40003f05270 */
[----:B------:R-:W-:Y:S02]  /*9340*/  LOP3.LUT R55, R27, 0x80000000, R21, 0x48, !PT ;  /* 0x800000001b377812 */ /* 0x000fe400078e4815 */
[----:B------:R-:W-:-:S13]  /*9350*/  ISETP.EQ.OR P0, PT, R17, RZ, !P0 ;  /* 0x000000ff1100720c */ /* 0x000fda0004702670 */
[----:B------:R-:W-:Y:S01]  /*9360*/  @P0 LOP3.LUT R17, R55, 0x7ff00000, RZ, 0xfc, !PT ;  /* 0x7ff0000037110812 */ /* 0x000fe200078efcff */
[----:B------:R-:W-:Y:S02]  /*9370*/  @!P0 IMAD.MOV.U32 R54, RZ, RZ, RZ ;  /* 0x000000ffff368224 */ /* 0x000fe400078e00ff */
[----:B------:R-:W-:Y:S02]  /*9380*/  @P0 IMAD.MOV.U32 R54, RZ, RZ, RZ ;  /* 0x000000ffff360224 */ /* 0x000fe400078e00ff */
[----:B------:R-:W-:Y:S01]  /*9390*/  @P0 IMAD.MOV.U32 R55, RZ, RZ, R17 ;  /* 0x000000ffff370224 */ /* 0x000fe200078e0011 */
[----:B------:R-:W-:Y:S06]  /*93a0*/  BRA `(.L_x_147) ;  /* 0x0000000000147947 */ /* 0x000fec0003800000 */
.L_x_149:
[----:B------:R-:W-:Y:S01]  /*93b0*/  LOP3.LUT R55, R21, 0x80000, RZ, 0xfc, !PT ;  /* 0x0008000015377812 */ /* 0x000fe200078efcff */
[----:B------:R-:W-:Y:S01]  /*93c0*/  IMAD.MOV.U32 R54, RZ, RZ, R20 ;  /* 0x000000ffff367224 */ /* 0x000fe200078e0014 */
[----:B------:R-:W-:Y:S06]  /*93d0*/  BRA `(.L_x_147) ;  /* 0x0000000000087947 */ /* 0x000fec0003800000 */
.L_x_148:
[----:B------:R-:W-:Y:S01]  /*93e0*/  LOP3.LUT R55, R27, 0x80000, RZ, 0xfc, !PT ;  /* 0x000800001b377812 */ /* 0x000fe200078efcff */
[----:B------:R-:W-:-:S07]  /*93f0*/  IMAD.MOV.U32 R54, RZ, RZ, R26 ;  /* 0x000000ffff367224 */ /* 0x000fce00078e001a */
.L_x_147:
[----:B------:R-:W-:Y:S05]  /*9400*/  BSYNC B1 ;  /* 0x0000000000017941 */ /* 0x000fea0003800000 */
.L_x_145:
[----:B------:R-:W-:Y:S02]  /*9410*/  IMAD.MOV.U32 R20, RZ, RZ, R61 ;  /* 0x000000ffff147224 */ /* 0x000fe400078e003d */
[----:B------:R-:W-:-:S04]  /*9420*/  IMAD.MOV.U32 R21, RZ, RZ, 0x0 ;  /* 0x00000000ff157424 */ /* 0x000fc800078e00ff */
[----:B------:R-:W-:Y:S05]  /*9430*/  RET.REL.NODEC R20 `(triton_) ;  /* 0xffffff6814f07950 */ /* 0x000fea0003c3ffff */
        .type           $triton_$__internal_accurate_pow,@function
        .size           $triton_$__internal_accurate_pow,($triton_$__internal_trig_reduction_slowpathd - $triton_$__internal_accurate_pow)
$triton_$__internal_accurate_pow:
[----:B------:R-:W-:Y:S01]  /*9440*/  ISETP.GT.U32.AND P0, PT, R31, 0xfffff, PT ;  /* 0x000fffff1f00780c */ /* 0x000fe20003f04070 */
[--C-:B------:R-:W-:Y:S01]  /*9450*/  IMAD.MOV.U32 R4, RZ, RZ, R30.reuse ;  /* 0x000000ffff047224 */ /* 0x100fe200078e001e */
[--C-:B------:R-:W-:Y:S01]  /*9460*/  SHF.R.U32.HI R23, RZ, 0x14, R31.reuse ;  /* 0x00000014ff177819 */ /* 0x100fe2000001161f */
[--C-:B------:R-:W-:Y:S01]  /*9470*/  IMAD.MOV.U32 R5, RZ, RZ, R31.reuse ;  /* 0x000000ffff057224 */ /* 0x100fe200078e001f */
[----:B------:R-:W-:Y:S01]  /*9480*/  UMOV UR4, 0x7d2cafe2 ;  /* 0x7d2cafe200047882 */ /* 0x000fe20000000000 */
[----:B------:R-:W-:Y:S01]  /*9490*/  IMAD.MOV.U32 R20, RZ, RZ, R31 ;  /* 0x000000ffff147224 */ /* 0x000fe200078e001f */
[----:B------:R-:W-:Y:S01]  /*94a0*/  UMOV UR5, 0x3eb0f5ff ;  /* 0x3eb0f5ff00057882 */ /* 0x000fe20000000000 */
[----:B------:R-:W-:Y:S02]  /*94b0*/  IMAD.MOV.U32 R24, RZ, RZ, R30 ;  /* 0x000000ffff187224 */ /* 0x000fe400078e001e */
[----:B------:R-:W-:Y:S02]  /*94c0*/  IMAD.MOV.U32 R48, RZ, RZ, 0x41ad3b5a ;  /* 0x41ad3b5aff307424 */ /* 0x000fe400078e00ff */
[----:B------:R-:W-:-:S02]  /*94d0*/  IMAD.MOV.U32 R49, RZ, RZ, 0x3ed0f5d2 ;  /* 0x3ed0f5d2ff317424 */ /* 0x000fc400078e00ff */
[----:B------:R-:W-:-:S10]  /*94e0*/  @!P0 DMUL R4, R4, 1.80143985094819840000e+16 ;  /* 0x4350000004048828 */ /* 0x000fd40000000000 */
[----:B------:R-:W-:Y:S01]  /*94f0*/  @!P0 LEA.HI R23, R5, 0xffffffca, RZ, 0xc ;  /* 0xffffffca05178811 */ /* 0x000fe200078f60ff */
[----:B------:R-:W-:Y:S02]  /*9500*/  @!P0 IMAD.MOV.U32 R20, RZ, RZ, R5 ;  /* 0x000000ffff148224 */ /* 0x000fe400078e0005 */
[----:B------:R-:W-:Y:S02]  /*9510*/  IMAD.MOV.U32 R5, RZ, RZ, R22 ;  /* 0x000000ffff057224 */ /* 0x000fe400078e0016 */
[----:B------:R-:W-:Y:S01]  /*9520*/  @!P0 IMAD.MOV.U32 R24, RZ, RZ, R4 ;  /* 0x000000ffff188224 */ /* 0x000fe200078e0004 */
[----:B------:R-:W-:Y:S01]  /*9530*/  LOP3.LUT R20, R20, 0x800fffff, RZ, 0xc0, !PT ;  /* 0x800fffff14147812 */ /* 0x000fe200078ec0ff */
[C---:B------:R-:W-:Y:S02]  /*9540*/  IMAD.SHL.U32 R22, R5.reuse, 0x2, RZ ;  /* 0x0000000205167824 */ /* 0x040fe400078e00ff */
[----:B------:R-:W-:Y:S01]  /*9550*/  IMAD.MOV.U32 R4, RZ, RZ, R21 ;  /* 0x000000ffff047224 */ /* 0x000fe200078e0015 */
[----:B------:R-:W-:Y:S01]  /*9560*/  LOP3.LUT R21, R5, 0xff0fffff, RZ, 0xc0, !PT ;  /* 0xff0fffff05157812 */ /* 0x000fe200078ec0ff */
[----:B------:R-:W-:Y:S01]  /*9570*/  VIADD R87, R23, 0xfffffc01 ;  /* 0xfffffc0117577836 */ /* 0x000fe20000000000 */
[----:B------:R-:W-:-:S02]  /*9580*/  ISETP.GT.U32.AND P0, PT, R22, -0x2000001, PT ;  /* 0xfdffffff1600780c */ /* 0x000fc40003f04070 */
[----:B------:R-:W-:Y:S01]  /*9590*/  LOP3.LUT R25, R20, 0x3ff00000, RZ, 0xfc, !PT ;  /* 0x3ff0000014197812 */ /* 0x000fe200078efcff */
[----:B------:R-:W-:Y:S01]  /*95a0*/  IMAD.MOV.U32 R20, RZ, RZ, RZ ;  /* 0x000000ffff147224 */ /* 0x000fe200078e00ff */
[----:B------:R-:W-:Y:S02]  /*95b0*/  SEL R5, R21, R5, P0 ;  /* 0x0000000515057207 */ /* 0x000fe40000000000 */
[----:B------:R-:W-:-:S13]  /*95c0*/  ISETP.GE.U32.AND P0, PT, R25, 0x3ff6a09f, PT ;  /* 0x3ff6a09f1900780c */ /* 0x000fda0003f06070 */
[----:B------:R-:W-:Y:S02]  /*95d0*/  @P0 VIADD R21, R25, 0xfff00000 ;  /* 0xfff0000019150836 */ /* 0x000fe40000000000 */
[----:B------:R-:W-:Y:S02]  /*95e0*/  @P0 VIADD R87, R23, 0xfffffc02 ;  /* 0xfffffc0217570836 */ /* 0x000fe40000000000 */
[----:B------:R-:W-:-:S06]  /*95f0*/  @P0 IMAD.MOV.U32 R25, RZ, RZ, R21 ;  /* 0x000000ffff190224 */ /* 0x000fcc00078e0015 */
[C---:B------:R-:W-:Y:S02]  /*9600*/  DADD R30, R24.reuse, 1 ;  /* 0x3ff00000181e7429 */ /* 0x040fe40000000000 */
[----:B------:R-:W-:-:S04]  /*9610*/  DADD R24, R24, -1 ;  /* 0xbff0000018187429 */ /* 0x000fc80000000000 */
[----:B------:R-:W0:Y:S02]  /*9620*/  MUFU.RCP64H R21, R31 ;  /* 0x0000001f00157308 */ /* 0x000e240000001800 */
[----:B0-----:R-:W-:-:S08]  /*9630*/  DFMA R22, -R30, R20, 1 ;  /* 0x3ff000001e16742b */ /* 0x001fd00000000114 */
[----:B------:R-:W-:-:S08]  /*9640*/  DFMA R22, R22, R22, R22 ;  /* 0x000000161616722b */ /* 0x000fd00000000016 */
[----:B------:R-:W-:-:S08]  /*9650*/  DFMA R20, R20, R22, R20 ;  /* 0x000000161414722b */ /* 0x000fd00000000014 */
[----:B------:R-:W-:-:S08]  /*9660*/  DMUL R22, R24, R20 ;  /* 0x0000001418167228 */ /* 0x000fd00000000000 */
[----:B------:R-:W-:-:S08]  /*9670*/  DFMA R22, R24, R20, R22 ;  /* 0x000000141816722b */ /* 0x000fd00000000016 */
[-C--:B------:R-:W-:Y:S02]  /*9680*/  DMUL R46, R22, R22.reuse ;  /* 0x00000016162e7228 */ /* 0x080fe40000000000 */
[----:B------:R-:W-:Y:S02]  /*9690*/  DADD R58, R24, -R22 ;  /* 0x00000000183a7229 */ /* 0x000fe40000000816 */
[----:B------:R-:W-:-:S04]  /*96a0*/  DMUL R54, R22, R22 ;  /* 0x0000001616367228 */ /* 0x000fc80000000000 */
[----:B------:R-:W-:Y:S01]  /*96b0*/  DFMA R30, R46, UR4, R48 ;  /* 0x000000042e1e7c2b */ /* 0x000fe20008000030 */
[----:B------:R-:W-:Y:S01]  /*96c0*/  UMOV UR4, 0x75488a3f ;  /* 0x75488a3f00047882 */ /* 0x000fe20000000000 */
[----:B------:R-:W-:Y:S01]  /*96d0*/  UMOV UR5, 0x3ef3b20a ;  /* 0x3ef3b20a00057882 */ /* 0x000fe20000000000 */
[----:B------:R-:W-:Y:S02]  /*96e0*/  DADD R58, R58, R58 ;  /* 0x000000003a3a7229 */ /* 0x000fe4000000003a */
[----:B------:R-:W-:-:S03]  /*96f0*/  DFMA R64, R22, R22, -R54 ;  /* 0x000000161640722b */ /* 0x000fc60000000836 */
[----:B------:R-:W-:Y:S01]  /*9700*/  DFMA R30, R46, R30, UR4 ;  /* 0x000000042e1e7e2b */ /* 0x000fe2000800001e */
[----:B------:R-:W-:Y:S01]  /*9710*/  UMOV UR4, 0xe4faecd5 ;  /* 0xe4faecd500047882 */ /* 0x000fe20000000000 */
[----:B------:R-:W-:Y:S01]  /*9720*/  UMOV UR5, 0x3f1745cd ;  /* 0x3f1745cd00057882 */ /* 0x000fe20000000000 */
[----:B------:R-:W-:-:S05]  /*9730*/  DFMA R24, R24, -R22, R58 ;  /* 0x800000161818722b */ /* 0x000fca000000003a */
[----:B------:R-:W-:Y:S01]  /*9740*/  DFMA R30, R46, R30, UR4 ;  /* 0x000000042e1e7e2b */ /* 0x000fe2000800001e */
[----:B------:R-:W-:Y:S01]  /*9750*/  UMOV UR4, 0x258a578b ;  /* 0x258a578b00047882 */ /* 0x000fe20000000000 */
[----:B------:R-:W-:Y:S01]  /*9760*/  UMOV UR5, 0x3f3c71c7 ;  /* 0x3f3c71c700057882 */ /* 0x000fe20000000000 */
[----:B------:R-:W-:-:S05]  /*9770*/  DMUL R58, R20, R24 ;  /* 0x00000018143a7228 */ /* 0x000fca0000000000 */
[----:B------:R-:W-:Y:S01]  /*9780*/  DFMA R30, R46, R30, UR4 ;  /* 0x000000042e1e7e2b */ /* 0x000fe2000800001e */
[----:B------:R-:W-:Y:S01]  /*9790*/  UMOV UR4, 0x9242b910 ;  /* 0x9242b91000047882 */ /* 0x000fe20000000000 */
[----:B------:R-:W-:-:S03]  /*97a0*/  UMOV UR5, 0x3f624924 ;  /* 0x3f62492400057882 */ /* 0x000fc60000000000 */
[----:B------:R-:W-:Y:S02]  /*97b0*/  VIADD R67, R59, 0x100000 ;  /* 0x001000003b437836 */ /* 0x000fe40000000000 */
[----:B------:R-:W-:Y:S01]  /*97c0*/  IMAD.MOV.U32 R66, RZ, RZ, R58 ;  /* 0x000000ffff427224 */ /* 0x000fe200078e003a */
[----:B------:R-:W-:Y:S01]  /*97d0*/  DFMA R30, R46, R30, UR4 ;  /* 0x000000042e1e7e2b */ /* 0x000fe2000800001e */
[----:B------:R-:W-:Y:S01]  /*97e0*/  UMOV UR4, 0x99999dfb ;  /* 0x99999dfb00047882 */ /* 0x000fe20000000000 */
[----:B------:R-:W-:-:S03]  /*97f0*/  UMOV UR5, 0x3f899999 ;  /* 0x3f89999900057882 */ /* 0x000fc60000000000 */
[----:B------:R-:W-:-:S03]  /*9800*/  DFMA R64, R22, R66, R64 ;  /* 0x000000421640722b */ /* 0x000fc60000000040 */
[----:B------:R-:W-:Y:S01]  /*9810*/  DFMA R48, R46, R30, UR4 ;  /* 0x000000042e307e2b */ /* 0x000fe2000800001e */
[----:B------:R-:W-:Y:S01]  /*9820*/  UMOV UR4, 0x55555555 ;  /* 0x5555555500047882 */ /* 0x000fe20000000000 */
[----:B------:R-:W-:-:S06]  /*9830*/  UMOV UR5, 0x3fb55555 ;  /* 0x3fb5555500057882 */ /* 0x000fcc0000000000 */
[----:B------:R-:W-:-:S08]  /*9840*/  DFMA R30, R46, R48, UR4 ;  /* 0x000000042e1e7e2b */ /* 0x000fd00008000030 */
[----:B------:R-:W-:Y:S01]  /*9850*/  DADD R56, -R30, UR4 ;  /* 0x000000041e387e29 */ /* 0x000fe20008000100 */
[----:B------:R-:W-:Y:S01]  /*9860*/  UMOV UR4, 0xb9e7b0 ;  /* 0x00b9e7b000047882 */ /* 0x000fe20000000000 */
[----:B------:R-:W-:-:S06]  /*9870*/  UMOV UR5, 0x3c46a4cb ;  /* 0x3c46a4cb00057882 */ /* 0x000fcc0000000000 */
[----:B------:R-:W-:Y:S02]  /*9880*/  DFMA R56, R46, R48, R56 ;  /* 0x000000302e38722b */ /* 0x000fe40000000038 */
[----:B------:R-:W-:-:S06]  /*9890*/  DMUL R46, R22, R54 ;  /* 0x00000036162e7228 */ /* 0x000fcc0000000000 */
[----:B------:R-:W-:Y:S01]  /*98a0*/  DADD R56, R56, -UR4 ;  /* 0x8000000438387e29 */ /* 0x000fe20008000000 */
[----:B------:R-:W-:Y:S01]  /*98b0*/  UMOV UR4, 0x80000000 ;  /* 0x8000000000047882 */ /* 0x000fe20000000000 */
[----:B------:R-:W-:Y:S01]  /*98c0*/  DFMA R68, R22, R54, -R46 ;  /* 0x000000361644722b */ /* 0x000fe2000000082e */
[----:B------:R-:W-:-:S05]  /*98d0*/  UMOV UR5, 0x43300000 ;  /* 0x4330000000057882 */ /* 0x000fca0000000000 */
[----:B------:R-:W-:Y:S02]  /*98e0*/  DADD R48, R30, R56 ;  /* 0x000000001e307229 */ /* 0x000fe40000000038 */
[----:B------:R-:W-:-:S06]  /*98f0*/  DFMA R68, R58, R54, R68 ;  /* 0x000000363a44722b */ /* 0x000fcc0000000044 */
[----:B------:R-:W-:Y:S02]  /*9900*/  DMUL R54, R48, R46 ;  /* 0x0000002e30367228 */ /* 0x000fe40000000000 */
[----:B------:R-:W-:Y:S02]  /*9910*/  DADD R58, R30, -R48 ;  /* 0x000000001e3a7229 */ /* 0x000fe40000000830 */
[----:B------:R-:W-:-:S04]  /*9920*/  DFMA R68, R22, R64, R68 ;  /* 0x000000401644722b */ /* 0x000fc80000000044 */
[----:B------:R-:W-:Y:S02]  /*9930*/  DFMA R30, R48, R46, -R54 ;  /* 0x0000002e301e722b */ /* 0x000fe40000000836 */
[----:B------:R-:W-:-:S06]  /*9940*/  DADD R58, R56, R58 ;  /* 0x00000000383a7229 */ /* 0x000fcc000000003a */
[----:B------:R-:W-:-:S08]  /*9950*/  DFMA R30, R48, R68, R30 ;  /* 0x00000044301e722b */ /* 0x000fd0000000001e */
[----:B------:R-:W-:-:S08]  /*9960*/  DFMA R58, R58, R46, R30 ;  /* 0x0000002e3a3a722b */ /* 0x000fd0000000001e */
[----:B------:R-:W-:-:S08]  /*9970*/  DADD R46, R54, R58 ;  /* 0x00000000362e7229 */ /* 0x000fd0000000003a */
[--C-:B------:R-:W-:Y:S02]  /*9980*/  DADD R30, R22, R46.reuse ;  /* 0x00000000161e7229 */ /* 0x100fe4000000002e */
[----:B------:R-:W-:-:S06]  /*9990*/  DADD R54, R54, -R46 ;  /* 0x0000000036367229 */ /* 0x000fcc000000082e */
[----:B------:R-:W-:Y:S02]  /*99a0*/  DADD R22, R22, -R30 ;  /* 0x0000000016167229 */ /* 0x000fe4000000081e */
[----:B------:R-:W-:-:S06]  /*99b0*/  DADD R54, R58, R54 ;  /* 0x000000003a367229 */ /* 0x000fcc0000000036 */
[----:B------:R-:W-:-:S08]  /*99c0*/  DADD R22, R46, R22 ;  /* 0x000000002e167229 */ /* 0x000fd00000000016 */
[----:B------:R-:W-:-:S08]  /*99d0*/  DADD R22, R54, R22 ;  /* 0x0000000036167229 */ /* 0x000fd00000000016 */
[----:B------:R-:W-:Y:S01]  /*99e0*/  DFMA R24, R20, R24, R22 ;  /* 0x000000181418722b */ /* 0x000fe20000000016 */
[----:B------:R-:W-:Y:S01]  /*99f0*/  LOP3.LUT R22, R87, 0x80000000, RZ, 0x3c, !PT ;  /* 0x8000000057167812 */ /* 0x000fe200078e3cff */
[----:B------:R-:W-:-:S06]  /*9a00*/  IMAD.MOV.U32 R23, RZ, RZ, 0x43300000 ;  /* 0x43300000ff177424 */ /* 0x000fcc00078e00ff */
[----:B------:R-:W-:Y:S02]  /*9a10*/  DADD R46, R30, R24 ;  /* 0x000000001e2e7229 */ /* 0x000fe40000000018 */
[----:B------:R-:W-:Y:S01]  /*9a20*/  DADD R22, R22, -UR4 ;  /* 0x8000000416167e29 */ /* 0x000fe20008000000 */
[----:B------:R-:W-:Y:S01]  /*9a30*/  UMOV UR4, 0xfefa39ef ;  /* 0xfefa39ef00047882 */ /* 0x000fe20000000000 */
[----:B------:R-:W-:-:S04]  /*9a40*/  UMOV UR5, 0x3fe62e42 ;  /* 0x3fe62e4200057882 */ /* 0x000fc80000000000 */
[--C-:B------:R-:W-:Y:S02]  /*9a50*/  DADD R30, R30, -R46.reuse ;  /* 0x000000001e1e7229 */ /* 0x100fe4000000082e */
[----:B------:R-:W-:-:S06]  /*9a60*/  DFMA R20, R22, UR4, R46 ;  /* 0x0000000416147c2b */ /* 0x000fcc000800002e */
[----:B------:R-:W-:Y:S02]  /*9a70*/  DADD R30, R24, R30 ;  /* 0x00000000181e7229 */ /* 0x000fe4000000001e */
[----:B------:R-:W-:Y:S01]  /*9a80*/  DFMA R48, -R22, UR4, R20 ;  /* 0x0000000416307c2b */ /* 0x000fe20008000114 */
[----:B------:R-:W-:Y:S01]  /*9a90*/  UMOV UR4, 0x3b39803f ;  /* 0x3b39803f00047882 */ /* 0x000fe20000000000 */
[----:B------:R-:W-:-:S06]  /*9aa0*/  UMOV UR5, 0x3c7abc9e ;  /* 0x3c7abc9e00057882 */ /* 0x000fcc0000000000 */
[----:B------:R-:W-:-:S08]  /*9ab0*/  DADD R48, -R46, R48 ;  /* 0x000000002e307229 */ /* 0x000fd00000000130 */
[----:B------:R-:W-:-:S08]  /*9ac0*/  DADD R30, R30, -R48 ;  /* 0x000000001e1e7229 */ /* 0x000fd00000000830 */
[----:B------:R-:W-:Y:S01]  /*9ad0*/  DFMA R30, R22, UR4, R30 ;  /* 0x00000004161e7c2b */ /* 0x000fe2000800001e */
[----:B------:R-:W-:Y:S01]  /*9ae0*/  UMOV UR4, 0xfefa39ef ;  /* 0xfefa39ef00047882 */ /* 0x000fe20000000000 */
[----:B------:R-:W-:-:S06]  /*9af0*/  UMOV UR5, 0x3fe62e42 ;  /* 0x3fe62e4200057882 */ /* 0x000fcc0000000000 */
[----:B------:R-:W-:-:S08]  /*9b00*/  DADD R22, R20, R30 ;  /* 0x0000000014167229 */ /* 0x000fd0000000001e */
[----:B------:R-:W-:Y:S02]  /*9b10*/  DADD R24, R20, -R22 ;  /* 0x0000000014187229 */ /* 0x000fe40000000816 */
[----:B------:R-:W-:-:S06]  /*9b20*/  DMUL R20, R22, R4 ;  /* 0x0000000416147228 */ /* 0x000fcc0000000000 */
[----:B------:R-:W-:Y:S02]  /*9b30*/  DADD R24, R30, R24 ;  /* 0x000000001e187229 */ /* 0x000fe40000000018 */
[----:B------:R-:W-:-:S08]  /*9b40*/  DFMA R22, R22, R4, -R20 ;  /* 0x000000041616722b */ /* 0x000fd00000000814 */
[----:B------:R-:W-:Y:S01]  /*9b50*/  DFMA R24, R24, R4, R22 ;  /* 0x000000041818722b */ /* 0x000fe20000000016 */
[----:B------:R-:W-:Y:S02]  /*9b60*/  IMAD.MOV.U32 R22, RZ, RZ, 0x652b82fe ;  /* 0x652b82feff167424 */ /* 0x000fe400078e00ff */
[----:B------:R-:W-:-:S05]  /*9b70*/  IMAD.MOV.U32 R23, RZ, RZ, 0x3ff71547 ;  /* 0x3ff71547ff177424 */ /* 0x000fca00078e00ff */
[----:B------:R-:W-:-:S08]  /*9b80*/  DADD R4, R20, R24 ;  /* 0x0000000014047229 */ /* 0x000fd00000000018 */
[----:B------:R-:W-:Y:S02]  /*9b90*/  DFMA R22, R4, R22, 6.75539944105574400000e+15 ;  /* 0x433800000416742b */ /* 0x000fe40000000016 */
[----:B------:R-:W-:-:S05]  /*9ba0*/  FADD.FTZ R48, |R5|, -RZ ;  /* 0x800000ff05307221 */ /* 0x000fca0000010200 */
[----:B------:R-:W-:Y:S01]  /*9bb0*/  FSETP.GEU.AND P0, PT, R48, 4.1917929649353027344, PT ;  /* 0x4086232b3000780b */ /* 0x000fe20003f0e000 */
[----:B------:R-:W-:-:S08]  /*9bc0*/  DADD R30, R22, -6.75539944105574400000e+15 ;  /* 0xc3380000161e7429 */ /* 0x000fd00000000000 */
[----:B------:R-:W-:Y:S01]  /*9bd0*/  DFMA R46, R30, -UR4, R4 ;  /* 0x800000041e2e7c2b */ /* 0x000fe20008000004 */
[----:B------:R-:W-:Y:S01]  /*9be0*/  UMOV UR4, 0x3b39803f ;  /* 0x3b39803f00047882 */ /* 0x000fe20000000000 */
[----:B------:R-:W-:-:S06]  /*9bf0*/  UMOV UR5, 0x3c7abc9e ;  /* 0x3c7abc9e00057882 */ /* 0x000fcc0000000000 */
[----:B------:R-:W-:Y:S01]  /*9c00*/  DFMA R30, R30, -UR4, R46 ;  /* 0x800000041e1e7c2b */ /* 0x000fe2000800002e */
[----:B------:R-:W-:Y:S01]  /*9c10*/  UMOV UR4, 0x69ce2bdf ;  /* 0x69ce2bdf00047882 */ /* 0x000fe20000000000 */
[----:B------:R-:W-:Y:S01]  /*9c20*/  IMAD.MOV.U32 R46, RZ, RZ, -0x35dec16 ;  /* 0xfca213eaff2e7424 */ /* 0x000fe200078e00ff */
[----:B------:R-:W-:Y:S01]  /*9c30*/  UMOV UR5, 0x3e5ade15 ;  /* 0x3e5ade1500057882 */ /* 0x000fe20000000000 */
[----:B------:R-:W-:-:S06]  /*9c40*/  IMAD.MOV.U32 R47, RZ, RZ, 0x3e928af3 ;  /* 0x3e928af3ff2f7424 */ /* 0x000fcc00078e00ff */
[----:B------:R-:W-:Y:S01]  /*9c50*/  DFMA R46, R30, UR4, R46 ;  /* 0x000000041e2e7c2b */ /* 0x000fe2000800002e */
[----:B------:R-:W-:Y:S01]  /*9c60*/  UMOV UR4, 0x62401315 ;  /* 0x6240131500047882 */ /* 0x000fe20000000000 */
[----:B------:R-:W-:-:S06]  /*9c70*/  UMOV UR5, 0x3ec71dee ;  /* 0x3ec71dee00057882 */ /* 0x000fcc0000000000 */
[----:B------:R-:W-:Y:S01]  /*9c80*/  DFMA R46, R30, R46, UR4 ;  /* 0x000000041e2e7e2b */ /* 0x000fe2000800002e */
        /* <DEDUP_REMOVED lines=20> */
[----:B------:R-:W-:-:S08]  /*9dd0*/  DFMA R46, R30, R46, UR4 ;  /* 0x000000041e2e7e2b */ /* 0x000fd0000800002e */
[----:B------:R-:W-:-:S08]  /*9de0*/  DFMA R46, R30, R46, 1 ;  /* 0x3ff000001e2e742b */ /* 0x000fd0000000002e */
[----:B------:R-:W-:Y:S02]  /*9df0*/  DFMA R30, R30, R46, 1 ;  /* 0x3ff000001e1e742b */ /* 0x000fe4000000002e */
[----:B------:R-:W-:-:S08]  /*9e00*/  DADD R46, R20, -R4 ;  /* 0x00000000142e7229 */ /* 0x000fd00000000804 */
[----:B------:R-:W-:Y:S01]  /*9e10*/  DADD R24, R24, R46 ;  /* 0x0000000018187229 */ /* 0x000fe2000000002e */
[----:B------:R-:W-:Y:S02]  /*9e20*/  IMAD R21, R22, 0x100000, R31 ;  /* 0x0010000016157824 */ /* 0x000fe400078e021f */
[----:B------:R-:W-:Y:S01]  /*9e30*/  IMAD.MOV.U32 R20, RZ, RZ, R30 ;  /* 0x000000ffff147224 */ /* 0x000fe200078e001e */
[----:B------:R-:W-:Y:S07]  /*9e40*/  @!P0 BRA `(.L_x_150) ;  /* 0x0000000000308947 */ /* 0x000fee0003800000 */
[C---:B------:R-:W-:Y:S02]  /*9e50*/  DADD R20, R4.reuse, +INF ;  /* 0x7ff0000004147429 */ /* 0x040fe40000000000 */
[----:B------:R-:W-:-:S08]  /*9e60*/  DSETP.GEU.AND P0, PT, R4, RZ, PT ;  /* 0x000000ff0400722a */ /* 0x000fd00003f0e000 */
[----:B------:R-:W-:Y:S02]  /*9e70*/  FSEL R20, R20, RZ, P0 ;  /* 0x000000ff14147208 */ /* 0x000fe40000000000 */
[----:B------:R-:W-:Y:S02]  /*9e80*/  FSEL R21, R21, RZ, P0 ;  /* 0x000000ff15157208 */ /* 0x000fe40000000000 */
[----:B------:R-:W-:-:S13]  /*9e90*/  FSETP.GEU.AND P0, PT, R48, 4.2275390625, PT ;  /* 0x408748003000780b */ /* 0x000fda0003f0e000 */
[----:B------:R-:W-:-:S04]  /*9ea0*/  @!P0 LEA.HI R4, R22, R22, RZ, 0x1 ;  /* 0x0000001616048211 */ /* 0x000fc800078f08ff */
[----:B------:R-:W-:-:S05]  /*9eb0*/  @!P0 SHF.R.S32.HI R5, RZ, 0x1, R4 ;  /* 0x00000001ff058819 */ /* 0x000fca0000011404 */
[----:B------:R-:W-:Y:S02]  /*9ec0*/  @!P0 IMAD.IADD R4, R22, 0x1, -R5 ;  /* 0x0000000116048824 */ /* 0x000fe400078e0a05 */
[----:B------:R-:W-:-:S03]  /*9ed0*/  @!P0 IMAD R31, R5, 0x100000, R31 ;  /* 0x00100000051f8824 */ /* 0x000fc600078e021f */
[----:B------:R-:W-:Y:S01]  /*9ee0*/  @!P0 LEA R5, R4, 0x3ff00000, 0x14 ;  /* 0x3ff0000004058811 */ /* 0x000fe200078ea0ff */
[----:B------:R-:W-:-:S06]  /*9ef0*/  @!P0 IMAD.MOV.U32 R4, RZ, RZ, RZ ;  /* 0x000000ffff048224 */ /* 0x000fcc00078e00ff */
[----:B------:R-:W-:-:S11]  /*9f00*/  @!P0 DMUL R20, R30, R4 ;  /* 0x000000041e148228 */ /* 0x000fd60000000000 */
.L_x_150:
[----:B------:R-:W-:Y:S01]  /*9f10*/  DFMA R24, R24, R20, R20 ;  /* 0x000000141818722b */ /* 0x000fe20000000014 */
[----:B------:R-:W-:Y:S01]  /*9f20*/  ISETP.NE.AND P0, PT, R20, RZ, PT ;  /* 0x000000ff1400720c */ /* 0x000fe20003f05270 */
[----:B------:R-:W-:-:S08]  /*9f30*/  IMAD.MOV.U32 R4, RZ, RZ, R80 ;  /* 0x000000ffff047224 */ /* 0x000fd000078e0050 */
[----:B------:R-:W-:Y:S02]  /*9f40*/  FSEL R5, R20, R24, !P0 ;  /* 0x0000001814057208 */ /* 0x000fe40004000000 */
[C---:B------:R-:W-:Y:S02]  /*9f50*/  LOP3.LUT R20, R21.reuse, 0x7fffffff, RZ, 0xc0, !PT ;  /* 0x7fffffff15147812 */ /* 0x040fe400078ec0ff */
[----:B------:R-:W-:Y:S02]  /*9f60*/  FSEL R23, R21, R25, !P0 ;  /* 0x0000001915177208 */ /* 0x000fe40004000000 */
[----:B------:R-:W-:-:S04]  /*9f70*/  ISETP.NE.AND P0, PT, R20, 0x7ff00000, PT ;  /* 0x7ff000001400780c */ /* 0x000fc80003f05270 */
[----:B------:R-:W-:Y:S01]  /*9f80*/  FSEL R20, R5, R24, !P0 ;  /* 0x0000001805147208 */ /* 0x000fe20004000000 */
[----:B------:R-:W-:Y:S01]  /*9f90*/  IMAD.MOV.U32 R5, RZ, RZ, 0x0 ;  /* 0x00000000ff057424 */ /* 0x000fe200078e00ff */
[----:B------:R-:W-:-:S03]  /*9fa0*/  FSEL R24, R23, R25, !P0 ;  /* 0x0000001917187208 */ /* 0x000fc60004000000 */
[----:B------:R-:W-:Y:S05]  /*9fb0*/  RET.REL.NODEC R4 `(triton_) ;  /* 0xffffff6004107950 */ /* 0x000fea0003c3ffff */
        .type           $triton_$__internal_trig_reduction_slowpathd,@function
        .size           $triton_$__internal_trig_reduction_slowpathd,(.L_x_162 - $triton_$__internal_trig_reduction_slowpathd)
$triton_$__internal_trig_reduction_slowpathd:
[----:B------:R-:W-:-:S04]  /*9fc0*/  SHF.R.U32.HI R20, RZ, 0x14, R19 ;  /* 0x00000014ff147819 */ /* 0x000fc80000011613 */
[----:B------:R-:W-:-:S04]  /*9fd0*/  SGXT.U32 R20, R20, 0xb ;  /* 0x0000000b1414781a */ /* 0x000fc80000000000 */
[----:B------:R-:W-:-:S13]  /*9fe0*/  ISETP.NE.AND P0, PT, R20, 0x7ff, PT ;  /* 0x000007ff1400780c */ /* 0x000fda0003f05270 */
[----:B------:R-:W-:Y:S05]  /*9ff0*/  @!P0 BRA `(.L_x_151) ;  /* 0x00000008006c8947 */ /* 0x000fea0003800000 */
[----:B------:R-:W-:Y:S01]  /*a000*/  VIADD R20, R20, 0xfffffc00 ;  /* 0xfffffc0014147836 */ /* 0x000fe20000000000 */
[----:B------:R-:W0:Y:S01]  /*a010*/  LDC.64 R210, c[0x0][0x208] ;  /* 0x00008200ffd27b82 */ /* 0x000e220000000a00 */
[----:B------:R-:W-:Y:S01]  /*a020*/  VIADD R23, R1, 0x8 ;  /* 0x0000000801177836 */ /* 0x000fe20000000000 */
[----:B------:R-:W-:Y:S01]  /*a030*/  BSSY B0, `(.L_x_152) ;  /* 0x0000037000007945 */ /* 0x000fe20003800000 */
[----:B------:R-:W-:Y:S02]  /*a040*/  SHF.R.U32.HI R202, RZ, 0x14, R19 ;  /* 0x00000014ffca7819 */ /* 0x000fe40000011613 */
[----:B------:R-:W-:Y:S02]  /*a050*/  SHF.R.U32.HI R21, RZ, 0x6, R20 ;  /* 0x00000006ff157819 */ /* 0x000fe40000011614 */
[----:B------:R-:W-:Y:S02]  /*a060*/  ISETP.GE.U32.AND P0, PT, R20, 0x80, PT ;  /* 0x000000801400780c */ /* 0x000fe40003f06070 */
[----:B------:R-:W1:Y:S01]  /*a070*/  LDC R20, c[0x0][0x20] ;  /* 0x00000800ff147b82 */ /* 0x000e620000000800 */
[----:B------:R-:W-:-:S02]  /*a080*/  IADD3 R27, -R21, 0x13, RZ ;  /* 0x00000013151b7810 */ /* 0x000fc40007ffe1ff */
[----:B------:R-:W-:Y:S02]  /*a090*/  IADD3 R22, -R21, 0xf, RZ ;  /* 0x0000000f15167810 */ /* 0x000fe40007ffe1ff */
[----:B------:R-:W-:-:S04]  /*a0a0*/  SEL R27, R27, 0x12, P0 ;  /* 0x000000121b1b7807 */ /* 0x000fc80000000000 */
[----:B------:R-:W-:Y:S02]  /*a0b0*/  ISETP.GE.AND P0, PT, R22, R27, PT ;  /* 0x0000001b1600720c */ /* 0x000fe40003f06270 */
[----:B-1----:R-:W-:-:S11]  /*a0c0*/  IADD3 R20, -R20, R23, R20 ;  /* 0x0000001714147210 */ /* 0x002fd60007ffe114 */
[----:B0-----:R-:W-:Y:S05]  /*a0d0*/  @P0 BRA `(.L_x_153) ;  /* 0x0000000000a80947 */ /* 0x001fea0003800000 */
[----:B------:R-:W0:Y:S01]  /*a0e0*/  LDC.64 R28, c[0x4][0x10] ;  /* 0x01000400ff1c7b82 */ /* 0x000e220000000a00 */
[----:B------:R-:W-:Y:S01]  /*a0f0*/  IMAD.MOV R24, RZ, RZ, -R21 ;  /* 0x000000ffff187224 */ /* 0x000fe200078e0a15 */
[----:B------:R-:W-:Y:S01]  /*a100*/  BSSY B1, `(.L_x_154) ;  /* 0x0000026000017945 */ /* 0x000fe20003800000 */
[----:B------:R-:W-:Y:S02]  /*a110*/  CS2R R30, SRZ ;  /* 0x00000000001e7805 */ /* 0x000fe4000001ff00 */
[----:B0-----:R-:W-:Y:S01]  /*a120*/  IMAD.WIDE R24, R24, 0x8, R28 ;  /* 0x0000000818187825 */ /* 0x001fe200078e021c */
[----:B------:R-:W-:-:S03]  /*a130*/  SHF.L.U64.HI R28, R26, 0xb, R19 ;  /* 0x0000000b1a1c7819 */ /* 0x000fc60000010213 */
[----:B------:R-:W-:Y:S01]  /*a140*/  IMAD.SHL.U32 R26, R26, 0x800, RZ ;  /* 0x000008001a1a7824 */ /* 0x000fe200078e00ff */
[----:B------:R-:W-:Y:S02]  /*a150*/  IADD3 R23, P0, R24, 0x78, RZ ;  /* 0x0000007818177810 */ /* 0x000fe40007f1e0ff */
[----:B------:R-:W-:-:S03]  /*a160*/  LOP3.LUT R28, R28, 0x80000000, RZ, 0xfc, !PT ;  /* 0x800000001c1c7812 */ /* 0x000fc600078efcff */
[----:B------:R-:W-:Y:S02]  /*a170*/  IMAD.X R24, RZ, RZ, R25, P0 ;  /* 0x000000ffff187224 */ /* 0x000fe400000e0619 */
[----:B------:R-:W-:Y:S02]  /*a180*/  IMAD.MOV.U32 R25, RZ, RZ, R27 ;  /* 0x000000ffff197224 */ /* 0x000fe400078e001b */
[----:B------:R-:W-:-:S07]  /*a190*/  IMAD.MOV.U32 R27, RZ, RZ, R20 ;  /* 0x000000ffff1b7224 */ /* 0x000fce00078e0014 */
.L_x_155:
[----:B------:R-:W-:Y:S01]  /*a1a0*/  R2UR UR8, R210 ;  /* 0x00000000d20872ca */ /* 0x000fe200000e0000 */
[----:B------:R-:W-:Y:S01]  /*a1b0*/  IMAD.MOV.U32 R32, RZ, RZ, R23 ;  /* 0x000000ffff207224 */ /* 0x000fe200078e0017 */
[----:B------:R-:W-:Y:S01]  /*a1c0*/  R2UR UR9, R211 ;  /* 0x00000000d30972ca */ /* 0x000fe200000e0000 */
[----:B------:R-:W-:Y:S01]  /*a1d0*/  IMAD.MOV.U32 R33, RZ, RZ, R24 ;  /* 0x000000ffff217224 */ /* 0x000fe200078e0018 */
[----:B------:R-:W-:Y:S01]  /*a1e0*/  IADD3 R23, P0, R23, 0x8, RZ ;  /* 0x0000000817177810 */ /* 0x000fe20007f1e0ff */
[----:B------:R-:W-:Y:S02]  /*a1f0*/  IMAD.MOV.U32 R150, RZ, RZ, R30 ;  /* 0x000000ffff967224 */ /* 0x000fe400078e001e */
[----:B------:R-:W-:Y:S02]  /*a200*/  IMAD.MOV.U32 R151, RZ, RZ, R31 ;  /* 0x000000ffff977224 */ /* 0x000fe400078e001f */
[----:B------:R-:W-:-:S06]  /*a210*/  IMAD.X R24, RZ, RZ, R24, P0 ;  /* 0x000000ffff187224 */ /* 0x000fcc00000e0618 */
[----:B------:R-:W2:Y:S01]  /*a220*/  LDG.E.64.CONSTANT R32, desc[UR8][R32.64] ;  /* 0x0000000820207981 */ /* 0x000ea2000c1e9b00 */
[----:B------:R-:W-:Y:S02]  /*a230*/  VIADD R22, R22, 0x1 ;  /* 0x0000000116167836 */ /* 0x000fe40000000000 */
[----:B--2---:R-:W-:-:S04]  /*a240*/  IMAD.HI.U32 R30, R32, R28, RZ ;  /* 0x0000001c201e7227 */ /* 0x004fc800078e00ff */
[----:B------:R-:W-:-:S04]  /*a250*/  IMAD.WIDE.U32 R150, P0, R32, R26, R150 ;  /* 0x0000001a20967225 */ /* 0x000fc80007800096 */
[----:B------:R-:W-:Y:S02]  /*a260*/  IMAD R29, R32, R28, RZ ;  /* 0x0000001c201d7224 */ /* 0x000fe400078e02ff */
[----:B------:R-:W-:Y:S02]  /*a270*/  IMAD.X R30, RZ, RZ, R30, P0 ;  /* 0x000000ffff1e7224 */ /* 0x000fe400000e061e */
[----:B------:R-:W-:Y:S01]  /*a280*/  IMAD.HI.U32 R32, R33, R26, RZ ;  /* 0x0000001a21207227 */ /* 0x000fe200078e00ff */
[----:B------:R-:W-:-:S03]  /*a290*/  IADD3 R29, P0, R29, R151, RZ ;  /* 0x000000971d1d7210 */ /* 0x000fc60007f1e0ff */
[----:B------:R-:W-:Y:S01]  /*a2a0*/  IMAD.HI.U32 R31, R33, R28, RZ ;  /* 0x0000001c211f7227 */ /* 0x000fe200078e00ff */
[----:B------:R-:W-:-:S03]  /*a2b0*/  IADD3.X R30, P0, R32, R30, RZ, P0, !PT ;  /* 0x0000001e201e7210 */ /* 0x000fc6000071e4ff */
[C---:B------:R-:W-:Y:S02]  /*a2c0*/  IMAD R32, R33.reuse, R26, RZ ;  /* 0x0000001a21207224 */ /* 0x040fe400078e02ff */
[----:B------:R-:W-:Y:S02]  /*a2d0*/  IMAD.X R31, RZ, RZ, R31, P0 ;  /* 0x000000ffff1f7224 */ /* 0x000fe400000e061f */
[----:B------:R-:W-:Y:S01]  /*a2e0*/  IMAD R33, R33, R28, RZ ;  /* 0x0000001c21217224 */ /* 0x000fe200078e02ff */
[----:B------:R-:W-:-:S04]  /*a2f0*/  IADD3 R151, P0, R32, R29, RZ ;  /* 0x0000001d20977210 */ /* 0x000fc80007f1e0ff */
[----:B------:R-:W-:Y:S01]  /*a300*/  IADD3.X R30, P0, R33, R30, RZ, P0, !PT ;  /* 0x0000001e211e7210 */ /* 0x000fe2000071e4ff */
[----:B------:R0:W-:Y:S04]  /*a310*/  STL.64 [R27], R150 ;  /* 0x000000961b007387 */ /* 0x0001e80000100a00 */
[----:B------:R-:W-:Y:S01]  /*a320*/  IMAD.X R31, RZ, RZ, R31, P0 ;  /* 0x000000ffff1f7224 */ /* 0x000fe200000e061f */
[----:B------:R-:W-:Y:S01]  /*a330*/  ISETP.GE.AND P0, PT, R22, R25, PT ;  /* 0x000000191600720c */ /* 0x000fe20003f06270 */
[----:B0-----:R-:W-:-:S12]  /*a340*/  VIADD R27, R27, 0x8 ;  /* 0x000000081b1b7836 */ /* 0x001fd80000000000 */
[----:B------:R-:W-:Y:S05]  /*a350*/  @!P0 BRA `(.L_x_155) ;  /* 0xfffffffc00908947 */ /* 0x000fea000383ffff */
[----:B------:R-:W-:Y:S05]  /*a360*/  BSYNC B1 ;  /* 0x0000000000017941 */ /* 0x000fea0003800000 */
.L_x_154:
[----:B------:R-:W-:Y:S05]  /*a370*/  BRA `(.L_x_156) ;  /* 0x0000000000087947 */ /* 0x000fea0003800000 */
.L_x_153:
[----:B------:R-:W-:Y:S01]  /*a380*/  IMAD.MOV.U32 R25, RZ, RZ, R22 ;  /* 0x000000ffff197224 */ /* 0x000fe200078e0016 */
[----:B------:R-:W-:-:S07]  /*a390*/  CS2R R30, SRZ ;  /* 0x00000000001e7805 */ /* 0x000fce000001ff00 */
.L_x_156:
[----:B------:R-:W-:Y:S05]  /*a3a0*/  BSYNC B0 ;  /* 0x0000000000007941 */ /* 0x000fea0003800000 */
.L_x_152:
[----:B------:R-:W-:Y:S02]  /*a3b0*/  IMAD.IADD R21, R21, 0x1, R25 ;  /* 0x0000000115157824 */ /* 0x000fe400078e0219 */
[----:B------:R-:W-:Y:S02]  /*a3c0*/  VIADD R22, R20, 0x10 ;  /* 0x0000001014167836 */ /* 0x000fe40000000000 */
[----:B------:R-:W-:-:S05]  /*a3d0*/  IMAD R21, R21, 0x8, R20 ;  /* 0x0000000815157824 */ /* 0x000fca00078e0214 */
[----:B------:R0:W-:Y:S04]  /*a3e0*/  STL.64 [R21+-0x78], R30 ;  /* 0xffff881e15007387 */ /* 0x0001e80000100a00 */
[----:B------:R-:W2:Y:S04]  /*a3f0*/  LDL.64 R24, [R20+0x10] ;  /* 0x0000100014187983 */ /* 0x000ea80000100a00 */
[----:B------:R1:W3:Y:S01]  /*a400*/  LDL.64 R26, [R20+0x18] ;  /* 0x00001800141a7983 */ /* 0x0002e20000100a00 */
[----:B0-----:R-:W-:-:S13]  /*a410*/  LOP3.LUT P0, R21, R202, 0x3f, RZ, 0xc0, !PT ;  /* 0x0000003fca157812 */ /* 0x001fda000780c0ff */
[----:B------:R-:W4:Y:S01]  /*a420*/  @P0 LDL.64 R22, [R22+-0x8] ;  /* 0xfffff80016160983 */ /* 0x000f220000100a00 */
[----:B-1----:R-:W-:Y:S02]  /*a430*/  @P0 IADD3 R20, -R21, 0x40, RZ ;  /* 0x0000004015140810 */ /* 0x002fe40007ffe1ff */
[----:B------:R-:W-:Y:S02]  /*a440*/  LOP3.LUT R19, R19, 0x80000000, RZ, 0xc0, !PT ;  /* 0x8000000013137812 */ /* 0x000fe400078ec0ff */
[----:B------:R-:W-:Y:S02]  /*a450*/  R2UR UR8, R210 ;  /* 0x00000000d20872ca */ /* 0x000fe400000e0000 */
[----:B------:R-:W-:Y:S01]  /*a460*/  R2UR UR9, R211 ;  /* 0x00000000d30972ca */ /* 0x000fe200000e0000 */
[----:B------:R-:W-:Y:S01]  /*a470*/  BSSY B0, `(.L_x_157) ;  /* 0x0000027000007945 */ /* 0x000fe20003800000 */
[C---:B--2---:R-:W-:Y:S02]  /*a480*/  @P0 SHF.R.U64 R28, R24.reuse, R20, R25 ;  /* 0x00000014181c0219 */ /* 0x044fe40000001219 */
[----:B------:R-:W-:-:S02]  /*a490*/  @P0 SHF.L.U32 R29, R24, R21, RZ ;  /* 0x00000015181d0219 */ /* 0x000fc400000006ff */
[-CC-:B----4-:R-:W-:Y:S02]  /*a4a0*/  @P0 SHF.R.U64 R30, R22, R20.reuse, R23.reuse ;  /* 0x00000014161e0219 */ /* 0x190fe40000001217 */
[-C--:B------:R-:W-:Y:S02]  /*a4b0*/  @P0 SHF.R.U32.HI R31, RZ, R20.reuse, R23 ;  /* 0x00000014ff1f0219 */ /* 0x080fe40000011617 */
[----:B------:R-:W-:Y:S02]  /*a4c0*/  @P0 SHF.R.U32.HI R23, RZ, R20, R25 ;  /* 0x00000014ff170219 */ /* 0x000fe40000011619 */
[CC--:B---3--:R-:W-:Y:S02]  /*a4d0*/  @P0 SHF.L.U64.HI R20, R26.reuse, R21.reuse, R27 ;  /* 0x000000151a140219 */ /* 0x0c8fe4000001021b */
[----:B------:R-:W-:Y:S02]  /*a4e0*/  @P0 SHF.L.U32 R22, R26, R21, RZ ;  /* 0x000000151a160219 */ /* 0x000fe400000006ff */
[----:B------:R-:W-:-:S02]  /*a4f0*/  @P0 LOP3.LUT R27, R20, R23, RZ, 0xfc, !PT ;  /* 0x00000017141b0212 */ /* 0x000fc400078efcff */
[----:B------:R-:W-:Y:S02]  /*a500*/  @P0 SHF.L.U64.HI R21, R24, R21, R25 ;  /* 0x0000001518150219 */ /* 0x000fe40000010219 */
[----:B------:R-:W-:Y:S02]  /*a510*/  SHF.R.U32.HI R20, RZ, 0x1d, R27 ;  /* 0x0000001dff147819 */ /* 0x000fe4000001161b */
[----:B------:R-:W-:Y:S02]  /*a520*/  @P0 LOP3.LUT R26, R22, R28, RZ, 0xfc, !PT ;  /* 0x0000001c161a0212 */ /* 0x000fe400078efcff */
[----:B------:R-:W-:Y:S02]  /*a530*/  @P0 LOP3.LUT R24, R30, R29, RZ, 0xfc, !PT ;  /* 0x0000001d1e180212 */ /* 0x000fe400078efcff */
[----:B------:R-:W-:Y:S02]  /*a540*/  @P0 LOP3.LUT R25, R31, R21, RZ, 0xfc, !PT ;  /* 0x000000151f190212 */ /* 0x000fe400078efcff */
[----:B------:R-:W-:-:S02]  /*a550*/  LOP3.LUT R20, R20, 0x1, RZ, 0xc0, !PT ;  /* 0x0000000114147812 */ /* 0x000fc400078ec0ff */
[----:B------:R-:W-:Y:S02]  /*a560*/  ISETP.NE.AND P0, PT, R19, RZ, PT ;  /* 0x000000ff1300720c */ /* 0x000fe40003f05270 */
[----:B------:R-:W-:Y:S01]  /*a570*/  LEA.HI R22, R27, R20, RZ, 0x2 ;  /* 0x000000141b167211 */ /* 0x000fe200078f10ff */
[----:B------:R-:W-:Y:S01]  /*a580*/  IMAD.SHL.U32 R20, R26, 0x4, RZ ;  /* 0x000000041a147824 */ /* 0x000fe200078e00ff */
[----:B------:R-:W-:-:S04]  /*a590*/  SHF.R.U32.HI R21, RZ, 0x1e, R25 ;  /* 0x0000001eff157819 */ /* 0x000fc80000011619 */
[----:B------:R-:W-:Y:S02]  /*a5a0*/  LOP3.LUT R21, R20, R21, RZ, 0xfc, !PT ;  /* 0x0000001514157212 */ /* 0x000fe400078efcff */
[----:B------:R-:W-:-:S03]  /*a5b0*/  SHF.L.U64.HI R20, R26, 0x2, R27 ;  /* 0x000000021a147819 */ /* 0x000fc6000001021b */
[----:B------:R-:W-:Y:S01]  /*a5c0*/  @P0 IMAD.MOV R22, RZ, RZ, -R22 ;  /* 0x000000ffff160224 */ /* 0x000fe200078e0a16 */
[----:B------:R-:W-:-:S04]  /*a5d0*/  ISETP.GT.U32.AND P0, PT, R21, -0x1, PT ;  /* 0xffffffff1500780c */ /* 0x000fc80003f04070 */
[----:B------:R-:W-:Y:S01]  /*a5e0*/  ISETP.GT.AND.EX P0, PT, R20, -0x1, PT, P0 ;  /* 0xffffffff1400780c */ /* 0x000fe20003f04300 */
[----:B------:R-:W-:Y:S02]  /*a5f0*/  IMAD.MOV.U32 R26, RZ, RZ, R13 ;  /* 0x000000ffff1a7224 */ /* 0x000fe400078e000d */
[----:B------:R-:W-:Y:S01]  /*a600*/  IMAD.MOV.U32 R27, RZ, RZ, R11 ;  /* 0x000000ffff1b7224 */ /* 0x000fe200078e000b */
[C---:B------:R-:W-:Y:S01]  /*a610*/  SHF.L.U64.HI R23, R24.reuse, 0x2, R25 ;  /* 0x0000000218177819 */ /* 0x040fe20000010219 */
[----:B------:R-:W-:-:S03]  /*a620*/  IMAD.SHL.U32 R24, R24, 0x4, RZ ;  /* 0x0000000418187824 */ /* 0x000fc600078e00ff */
[----:B------:R0:W-:Y:S05]  /*a630*/  ST.E desc[UR8][R26.64], R22 ;  /* 0x000000161a007985 */ /* 0x0001ea000c101908 */
[----:B------:R-:W-:Y:S05]  /*a640*/  @P0 BRA `(.L_x_158) ;  /* 0x0000000000240947 */ /* 0x000fea0003800000 */
[----:B------:R-:W-:Y:S02]  /*a650*/  LOP3.LUT R23, RZ, R23, RZ, 0x33, !PT ;  /* 0x00000017ff177212 */ /* 0x000fe400078e33ff */
[----:B------:R-:W-:Y:S01]  /*a660*/  IADD3 RZ, P0, RZ, -R24, RZ ;  /* 0x80000018ffff7210 */ /* 0x000fe20007f1e0ff */
[----:B------:R-:W-:Y:S01]  /*a670*/  IMAD.MOV R24, RZ, RZ, -R24 ;  /* 0x000000ffff187224 */ /* 0x000fe200078e0a18 */
[----:B------:R-:W-:Y:S02]  /*a680*/  LOP3.LUT R21, RZ, R21, RZ, 0x33, !PT ;  /* 0x00000015ff157212 */ /* 0x000fe400078e33ff */
[----:B------:R-:W-:Y:S02]  /*a690*/  IADD3.X R23, P0, RZ, R23, RZ, P0, !PT ;  /* 0x00000017ff177210 */ /* 0x000fe4000071e4ff */
[----:B------:R-:W-:Y:S02]  /*a6a0*/  LOP3.LUT R20, RZ, R20, RZ, 0x33, !PT ;  /* 0x00000014ff147212 */ /* 0x000fe400078e33ff */
[----:B------:R-:W-:-:S02]  /*a6b0*/  IADD3.X R21, P0, RZ, R21, RZ, P0, !PT ;  /* 0x00000015ff157210 */ /* 0x000fc4000071e4ff */
[----:B------:R-:W-:-:S03]  /*a6c0*/  LOP3.LUT R19, R19, 0x80000000, RZ, 0x3c, !PT ;  /* 0x8000000013137812 */ /* 0x000fc600078e3cff */
[----:B------:R-:W-:-:S08]  /*a6d0*/  IMAD.X R20, RZ, RZ, R20, P0 ;  /* 0x000000ffff147224 */ /* 0x000fd000000e0614 */
.L_x_158:
[----:B------:R-:W-:Y:S05]  /*a6e0*/  BSYNC B0 ;  /* 0x0000000000007941 */ /* 0x000fea0003800000 */
.L_x_157:
[----:B------:R-:W-:Y:S01]  /*a6f0*/  ISETP.NE.U32.AND P0, PT, R20, RZ, PT ;  /* 0x000000ff1400720c */ /* 0x000fe20003f05070 */
[----:B0-----:R-:W-:-:S03]  /*a700*/  IMAD.MOV.U32 R27, RZ, RZ, RZ ;  /* 0x000000ffff1b7224 */ /* 0x001fc600078e00ff */
[----:B------:R-:W-:-:S06]  /*a710*/  SEL R22, R21, R20, !P0 ;  /* 0x0000001415167207 */ /* 0x000fcc0004000000 */
[----:B------:R-:W0:Y:S02]  /*a720*/  FLO.U32 R22, R22 ;  /* 0x0000001600167300 */ /* 0x000e2400000e0000 */
[----:B0-----:R-:W-:Y:S02]  /*a730*/  IADD3 R25, -R22, 0x1f, RZ ;  /* 0x0000001f16197810 */ /* 0x001fe40007ffe1ff */
[----:B------:R-:W-:-:S03]  /*a740*/  IADD3 R22, -R22, 0x3f, RZ ;  /* 0x0000003f16167810 */ /* 0x000fc60007ffe1ff */
[----:B------:R-:W-:-:S05]  /*a750*/  @P0 IMAD.MOV R22, RZ, RZ, R25 ;  /* 0x000000ffff160224 */ /* 0x000fca00078e0219 */
[----:B------:R-:W-:-:S13]  /*a760*/  ISETP.NE.AND P0, PT, R22, RZ, PT ;  /* 0x000000ff1600720c */ /* 0x000fda0003f05270 */
[----:B------:R-:W-:Y:S02]  /*a770*/  @P0 IADD3 R25, -R22, 0x40, RZ ;  /* 0x0000004016190810 */ /* 0x000fe40007ffe1ff */
[CC--:B------:R-:W-:Y:S02]  /*a780*/  @P0 SHF.L.U32 R26, R21.reuse, R22.reuse, RZ ;  /* 0x00000016151a0219 */ /* 0x0c0fe400000006ff */
[-CC-:B------:R-:W-:Y:S02]  /*a790*/  @P0 SHF.R.U64 R24, R24, R25.reuse, R23.reuse ;  /* 0x0000001918180219 */ /* 0x180fe40000001217 */
[----:B------:R-:W-:Y:S02]  /*a7a0*/  @P0 SHF.R.U32.HI R25, RZ, R25, R23 ;  /* 0x00000019ff190219 */ /* 0x000fe40000011617 */
[----:B------:R-:W-:Y:S02]  /*a7b0*/  @P0 SHF.L.U64.HI R23, R21, R22, R20 ;  /* 0x0000001615170219 */ /* 0x000fe40000010214 */
[----:B------:R-:W-:-:S02]  /*a7c0*/  @P0 LOP3.LUT R21, R24, R26, RZ, 0xfc, !PT ;  /* 0x0000001a18150212 */ /* 0x000fc400078efcff */
[----:B------:R-:W-:-:S03]  /*a7d0*/  @P0 LOP3.LUT R20, R25, R23, RZ, 0xfc, !PT ;  /* 0x0000001719140212 */ /* 0x000fc600078efcff */
[----:B------:R-:W-:-:S04]  /*a7e0*/  IMAD.WIDE.U32 R24, R21, 0x2168c235, RZ ;  /* 0x2168c23515187825 */ /* 0x000fc800078e00ff */
[----:B------:R-:W-:-:S04]  /*a7f0*/  IMAD.MOV.U32 R26, RZ, RZ, R25 ;  /* 0x000000ffff1a7224 */ /* 0x000fc800078e0019 */
[----:B------:R-:W-:-:S04]  /*a800*/  IMAD.WIDE.U32 R26, R21, -0x36f0255e, R26 ;  /* 0xc90fdaa2151a7825 */ /* 0x000fc800078e001a */
[----:B------:R-:W-:-:S04]  /*a810*/  IMAD.HI.U32 R21, R20, -0x36f0255e, RZ ;  /* 0xc90fdaa214157827 */ /* 0x000fc800078e00ff */
[----:B------:R-:W-:-:S04]  /*a820*/  IMAD.WIDE.U32 R26, P0, R20, 0x2168c235, R26 ;  /* 0x2168c235141a7825 */ /* 0x000fc8000780001a */
[----:B------:R-:W-:Y:S02]  /*a830*/  IMAD R20, R20, -0x36f0255e, RZ ;  /* 0xc90fdaa214147824 */ /* 0x000fe400078e02ff */
[----:B------:R-:W-:-:S03]  /*a840*/  IMAD.X R21, RZ, RZ, R21, P0 ;  /* 0x000000ffff157224 */ /* 0x000fc600000e0615 */
[----:B------:R-:W-:-:S05]  /*a850*/  IADD3 R20, P0, R20, R27, RZ ;  /* 0x0000001b14147210 */ /* 0x000fca0007f1e0ff */
[----:B------:R-:W-:Y:S01]  /*a860*/  IMAD.X R21, RZ, RZ, R21, P0 ;  /* 0x000000ffff157224 */ /* 0x000fe200000e0615 */
[----:B------:R-:W-:-:S04]  /*a870*/  ISETP.GE.U32.AND P0, PT, R20, 0x1, PT ;  /* 0x000000011400780c */ /* 0x000fc80003f06070 */
[----:B------:R-:W-:-:S13]  /*a880*/  ISETP.GE.AND.EX P0, PT, R21, RZ, PT, P0 ;  /* 0x000000ff1500720c */ /* 0x000fda0003f06300 */
[----:B------:R-:W-:Y:S01]  /*a890*/  @P0 IADD3 RZ, P2, R24, R24, RZ ;  /* 0x0000001818ff0210 */ /* 0x000fe20007f5e0ff */
[----:B------:R-:W-:-:S03]  /*a8a0*/  @P0 VIADD R22, R22, 0x1 ;  /* 0x0000000116160836 */ /* 0x000fc60000000000 */
[----:B------:R-:W-:Y:S02]  /*a8b0*/  @P0 IADD3.X RZ, P2, R26, R26, RZ, P2, !PT ;  /* 0x0000001a1aff0210 */ /* 0x000fe4000175e4ff */
[----:B------:R-:W-:Y:S02]  /*a8c0*/  IADD3 R22, -R22, 0x3fe, RZ ;  /* 0x000003fe16167810 */ /* 0x000fe40007ffe1ff */
[----:B------:R-:W-:-:S05]  /*a8d0*/  @P0 IADD3.X R24, P2, R20, R20, RZ, P2, !PT ;  /* 0x0000001414180210 */ /* 0x000fca000175e4ff */
[----:B------:R-:W-:Y:S02]  /*a8e0*/  @P0 IMAD.X R23, R21, 0x1, R21, P2 ;  /* 0x0000000115170824 */ /* 0x000fe400010e0615 */
[----:B------:R-:W-:Y:S02]  /*a8f0*/  @P0 IMAD.MOV.U32 R20, RZ, RZ, R24 ;  /* 0x000000ffff140224 */ /* 0x000fe400078e0018 */
[----:B------:R-:W-:-:S03]  /*a900*/  @P0 IMAD.MOV.U32 R21, RZ, RZ, R23 ;  /* 0x000000ffff150224 */ /* 0x000fc600078e0017 */
[----:B------:R-:W-:-:S05]  /*a910*/  IADD3 R23, P2, R20, 0x1, RZ ;  /* 0x0000000114177810 */ /* 0x000fca0007f5e0ff */
[----:B------:R-:W-:-:S05]  /*a920*/  IMAD.X R20, RZ, RZ, R21, P2 ;  /* 0x000000ffff147224 */ /* 0x000fca00010e0615 */
[----:B------:R-:W-:-:S04]  /*a930*/  SHF.R.U64 R21, R23, 0xa, R20 ;  /* 0x0000000a17157819 */ /* 0x000fc80000001214 */
[----:B------:R-:W-:-:S04]  /*a940*/  IADD3 R21, P2, R21, 0x1, RZ ;  /* 0x0000000115157810 */ /* 0x000fc80007f5e0ff */
[----:B------:R-:W-:-:S04]  /*a950*/  LEA.HI.X R20, R20, RZ, RZ, 0x16, P2 ;  /* 0x000000ff14147211 */ /* 0x000fc800010fb4ff */
[--C-:B------:R-:W-:Y:S02]  /*a960*/  SHF.R.U64 R21, R21, 0x1, R20.reuse ;  /* 0x0000000115157819 */ /* 0x100fe40000001214 */
[----:B------:R-:W-:Y:S02]  /*a970*/  SHF.R.U32.HI R20, RZ, 0x1, R20 ;  /* 0x00000001ff147819 */ /* 0x000fe40000011614 */
[----:B------:R-:W-:-:S05]  /*a980*/  IADD3 R26, P0, RZ, R21, RZ ;  /* 0x00000015ff1a7210 */ /* 0x000fca0007f1e0ff */
[----:B------:R-:W-:-:S05]  /*a990*/  IMAD.U32.X R20, R22, 0x100000, R20, P0 ;  /* 0x0010000016147824 */ /* 0x000fca00000e0414 */
[----:B------:R-:W-:-:S07]  /*a9a0*/  LOP3.LUT R19, R20, R19, RZ, 0xfc, !PT ;  /* 0x0000001314137212 */ /* 0x000fce00078efcff */
.L_x_151:
[----:B------:R-:W-:Y:S02]  /*a9b0*/  IMAD.MOV.U32 R20, RZ, RZ, R17 ;  /* 0x000000ffff147224 */ /* 0x000fe400078e0011 */
[----:B------:R-:W-:Y:S02]  /*a9c0*/  IMAD.MOV.U32 R21, RZ, RZ, 0x0 ;  /* 0x00000000ff157424 */ /* 0x000fe400078e00ff */
[----:B------:R-:W-:Y:S02]  /*a9d0*/  IMAD.MOV.U32 R27, RZ, RZ, R19 ;  /* 0x000000ffff1b7224 */ /* 0x000fe400078e0013 */
[----:B------:R-:W-:Y:S05]  /*a9e0*/  RET.REL.NODEC R20 `(triton_) ;  /* 0xffffff5414847950 */ /* 0x000fea0003c3ffff */
.L_x_159:
[----:B------:R-:W-:-:S00]  /*a9f0*/  BRA `(.L_x_159) ;  /* 0xfffffffc00fc7947 */ /* 0x000fc0000383ffff */
[----:B------:R-:W-:-:S00]  /*aa00*/  NOP ;  /* 0x0000000000007918 */ /* 0x000fc00000000000 */
[----:B------:R-:W-:-:S00]  /*aa10*/  NOP ;  /* 0x0000000000007918 */ /* 0x000fc00000000000 */
[----:B------:R-:W-:-:S00]  /*aa20*/  NOP ;  /* 0x0000000000007918 */ /* 0x000fc00000000000 */
[----:B------:R-:W-:-:S00]  /*aa30*/  NOP ;  /* 0x0000000000007918 */ /* 0x000fc00000000000 */
[----:B------:R-:W-:-:S00]  /*aa40*/  NOP ;  /* 0x0000000000007918 */ /* 0x000fc00000000000 */
[----:B------:R-:W-:-:S00]  /*aa50*/  NOP ;  /* 0x0000000000007918 */ /* 0x000fc00000000000 */
[----:B------:R-:W-:-:S00]  /*aa60*/  NOP ;  /* 0x0000000000007918 */ /* 0x000fc00000000000 */
[----:B------:R-:W-:-:S00]  /*aa70*/  NOP ;  /* 0x0000000000007918 */ /* 0x000fc00000000000 */
.L_x_162:


//--------------------- .nv.global.init           --------------------------
	.section	.nv.global.init,"aw",@progbits
	.align	8
.nv.global.init:
	.type		__cudart_sin_cos_coeffs,@object
	.size		__cudart_sin_cos_coeffs,(__cudart_i2opi_d - __cudart_sin_cos_coeffs)
__cudart_sin_cos_coeffs:
        /* <DEDUP_REMOVED lines=8> */
	.type		__cudart_i2opi_d,@object
	.size		__cudart_i2opi_d,(_$_str - __cudart_i2opi_d)
__cudart_i2opi_d:
        /* <DEDUP_REMOVED lines=9> */
	.type		_$_str,@object
	.size		_$_str,(_$_str_$_1 - _$_str)
_$_str:
        /*0110*/ 	.byte	0x5f, 0x5f, 0x43, 0x55, 0x44, 0x41, 0x5f, 0x46, 0x54, 0x5a, 0x00
	.type		_$_str_$_1,@object
	.size		_$_str_$_1,(.L_1 - _$_str_$_1)
_$_str_$_1:
        /*011b*/ 	.byte	0x5f, 0x5f, 0x43, 0x55, 0x44, 0x41, 0x5f, 0x41, 0x52, 0x43, 0x48, 0x00
.L_1:


//--------------------- .nv.constant0.triton_     --------------------------
	.section	.nv.constant0.triton_,"a",@progbits
	.sectionflags	@""
	.align	4
.nv.constant0.triton_:
	.zero		576
